	.target	sm_100

	.elftype	@"ET_EXEC"


//--------------------- .note.nv.tkinfo           --------------------------
	.section	.note.nv.tkinfo,"",@"SHT_NOTE"
	.sectionflags	@"SHF_NOTE_NV_TKINFO"
	.tkinfo
        /*0018*/ 	.word	0x00000081
        /*0030*/ 	.string	""
        /*0030*/ 	.string	"ptxas"
        /*0030*/ 	.string	"Cuda compilation tools, release 12.9, V12.9.86"
        /*0030*/ 	.string	"Build cuda_12.9.r12.9/compiler.36037853_0"
        /*0030*/ 	.string	"-regUsageLevel 10 -arch sm_100f -m 64 "



//--------------------- .note.nv.cuver            --------------------------
	.section	.note.nv.cuver,"",@"SHT_NOTE"
	.sectionflags	@"SHF_NOTE_NV_CUVER"
        /*0018*/ 	.short	0x0001
        /*001a*/ 	.short	0x0064
        /*001c*/ 	.short	0x0001
        /*001e*/ 	.short	0x0000
        /*0020*/ 	.short	0x0001
        /*0022*/ 	.short	0x0000


//--------------------- .nv.info                  --------------------------
	.section	.nv.info,"",@"SHT_CUDA_INFO"
	.align	4


	//----- nvinfo : EIATTR_REGCOUNT
	.align		4
        /*0000*/ 	.byte	0x04, 0x2f
        /*0002*/ 	.short	(.L_17 - .L_16)
	.align		4
.L_16:
        /*0004*/ 	.word	index@(_ZN9deep_gemm24sm100_fp8_gemm_1d1d_implILN4cute4UMMA5MajorE0ELS3_0ELj0ELj7168ELj2048ELj128ELj224ELj128ELj1ELj128ELj128ELj64ELj6ELj128ELj128ELj2ELb0ELj148ELNS_8GemmTypeE0ELb0EN7cutlass10bfloat16_tENS_16EpilogueIdentityEEEvPijjj14CUtensorMap_stS9_S9_S9_S9_)
        /*0008*/ 	.word	0x00000038


	//----- nvinfo : EIATTR_FRAME_SIZE
	.align		4
.L_17:
        /*000c*/ 	.byte	0x04, 0x11
        /*000e*/ 	.short	(.L_19 - .L_18)
	.align		4
.L_18:
        /*0010*/ 	.word	index@($__internal_3_$__cuda_sm20_div_u16)
        /*0014*/ 	.word	0x00000000


	//----- nvinfo : EIATTR_FRAME_SIZE
	.align		4
.L_19:
        /*0018*/ 	.byte	0x04, 0x11
        /*001a*/ 	.short	(.L_21 - .L_20)
	.align		4
.L_20:
        /*001c*/ 	.word	index@($__internal_2_$__cuda_sm10x_tcgen05_guardrail_trap_unallocated_columns_being_dealloced)
        /*0020*/ 	.word	0x00000000


	//----- nvinfo : EIATTR_FRAME_SIZE
	.align		4
.L_21:
        /*0024*/ 	.byte	0x04, 0x11
        /*0026*/ 	.short	(.L_23 - .L_22)
	.align		4
.L_22:
        /*0028*/ 	.word	index@($__internal_1_$__cuda_sm10x_tcgen05_guardrail_trap_phase_invalid_during_alloc)
        /*002c*/ 	.word	0x00000000


	//----- nvinfo : EIATTR_FRAME_SIZE
	.align		4
.L_23:
        /*0030*/ 	.byte	0x04, 0x11
        /*0032*/ 	.short	(.L_25 - .L_24)
	.align		4
.L_24:
        /*0034*/ 	.word	index@($__internal_0_$__cuda_sm10x_tcgen05_guardrail_trap_col_being_dealloced_not_returned_by_alloc)
        /*0038*/ 	.word	0x00000000


	//----- nvinfo : EIATTR_FRAME_SIZE
	.align		4
.L_25:
        /*003c*/ 	.byte	0x04, 0x11
        /*003e*/ 	.short	(.L_27 - .L_26)
	.align		4
.L_26:
        /*0040*/ 	.word	index@(_ZN9deep_gemm24sm100_fp8_gemm_1d1d_implILN4cute4UMMA5MajorE0ELS3_0ELj0ELj7168ELj2048ELj128ELj224ELj128ELj1ELj128ELj128ELj64ELj6ELj128ELj128ELj2ELb0ELj148ELNS_8GemmTypeE0ELb0EN7cutlass10bfloat16_tENS_16EpilogueIdentityEEEvPijjj14CUtensorMap_stS9_S9_S9_S9_)
        /*0044*/ 	.word	0x00000000


	//----- nvinfo : EIATTR_MIN_STACK_SIZE
	.align		4
.L_27:
        /*0048*/ 	.byte	0x04, 0x12
        /*004a*/ 	.short	(.L_29 - .L_28)
	.align		4
.L_28:
        /*004c*/ 	.word	index@(_ZN9deep_gemm24sm100_fp8_gemm_1d1d_implILN4cute4UMMA5MajorE0ELS3_0ELj0ELj7168ELj2048ELj128ELj224ELj128ELj1ELj128ELj128ELj64ELj6ELj128ELj128ELj2ELb0ELj148ELNS_8GemmTypeE0ELb0EN7cutlass10bfloat16_tENS_16EpilogueIdentityEEEvPijjj14CUtensorMap_stS9_S9_S9_S9_)
        /*0050*/ 	.word	0x00000000
.L_29:


//--------------------- .nv.info._ZN9deep_gemm24sm100_fp8_gemm_1d1d_implILN4cute4UMMA5MajorE0ELS3_0ELj0ELj7168ELj2048ELj128ELj224ELj128ELj1ELj128ELj128ELj64ELj6ELj128ELj128ELj2ELb0ELj148ELNS_8GemmTypeE0ELb0EN7cutlass10bfloat16_tENS_16EpilogueIdentityEEEvPijjj14CUtensorMap_stS9_S9_S9_S9_ --------------------------
	.section	.nv.info._ZN9deep_gemm24sm100_fp8_gemm_1d1d_implILN4cute4UMMA5MajorE0ELS3_0ELj0ELj7168ELj2048ELj128ELj224ELj128ELj1ELj128ELj128ELj64ELj6ELj128ELj128ELj2ELb0ELj148ELNS_8GemmTypeE0ELb0EN7cutlass10bfloat16_tENS_16EpilogueIdentityEEEvPijjj14CUtensorMap_stS9_S9_S9_S9_,"",@"SHT_CUDA_INFO"
	.sectionflags	@""
	.align	4


	//----- nvinfo : EIATTR_CUDA_API_VERSION
	.align		4
        /*0000*/ 	.byte	0x04, 0x37
        /*0002*/ 	.short	(.L_31 - .L_30)
.L_30:
        /*0004*/ 	.word	0x00000081


	//----- nvinfo : EIATTR_KPARAM_INFO
	.align		4
.L_31:
        /*0008*/ 	.byte	0x04, 0x17
        /*000a*/ 	.short	(.L_33 - .L_32)
.L_32:
        /*000c*/ 	.word	0x00000000
        /*0010*/ 	.short	0x0008
        /*0012*/ 	.short	0x0240
        /*0014*/ 	.byte	0x00, 0xf0, 0x01, 0x02


	//----- nvinfo : EIATTR_KPARAM_INFO
	.align		4
.L_33:
        /*0018*/ 	.byte	0x04, 0x17
        /*001a*/ 	.short	(.L_35 - .L_34)
.L_34:
        /*001c*/ 	.word	0x00000000
        /*0020*/ 	.short	0x0007
        /*0022*/ 	.short	0x01c0
        /*0024*/ 	.byte	0x00, 0xf0, 0x01, 0x02


	//----- nvinfo : EIATTR_KPARAM_INFO
	.align		4
.L_35:
        /*0028*/ 	.byte	0x04, 0x17
        /*002a*/ 	.short	(.L_37 - .L_36)
.L_36:
        /*002c*/ 	.word	0x00000000
        /*0030*/ 	.short	0x0006
        /*0032*/ 	.short	0x0140
        /*0034*/ 	.byte	0x00, 0xf0, 0x01, 0x02


	//----- nvinfo : EIATTR_KPARAM_INFO
	.align		4
.L_37:
        /*0038*/ 	.byte	0x04, 0x17
        /*003a*/ 	.short	(.L_39 - .L_38)
.L_38:
        /*003c*/ 	.word	0x00000000
        /*0040*/ 	.short	0x0005
        /*0042*/ 	.short	0x00c0
        /*0044*/ 	.byte	0x00, 0xf0, 0x01, 0x02


	//----- nvinfo : EIATTR_KPARAM_INFO
	.align		4
.L_39:
        /*0048*/ 	.byte	0x04, 0x17
        /*004a*/ 	.short	(.L_41 - .L_40)
.L_40:
        /*004c*/ 	.word	0x00000000
        /*0050*/ 	.short	0x0004
        /*0052*/ 	.short	0x0040
        /*0054*/ 	.byte	0x00, 0xf0, 0x01, 0x02


	//----- nvinfo : EIATTR_KPARAM_INFO
	.align		4
.L_41:
        /*0058*/ 	.byte	0x04, 0x17
        /*005a*/ 	.short	(.L_43 - .L_42)
.L_42:
        /*005c*/ 	.word	0x00000000
        /*0060*/ 	.short	0x0003
        /*0062*/ 	.short	0x0010
        /*0064*/ 	.byte	0x00, 0xf0, 0x11, 0x00


	//----- nvinfo : EIATTR_KPARAM_INFO
	.align		4
.L_43:
        /*0068*/ 	.byte	0x04, 0x17
        /*006a*/ 	.short	(.L_45 - .L_44)
.L_44:
        /*006c*/ 	.word	0x00000000
        /*0070*/ 	.short	0x0002
        /*0072*/ 	.short	0x000c
        /*0074*/ 	.byte	0x00, 0xf0, 0x11, 0x00


	//----- nvinfo : EIATTR_KPARAM_INFO
	.align		4
.L_45:
        /*0078*/ 	.byte	0x04, 0x17
        /*007a*/ 	.short	(.L_47 - .L_46)
.L_46:
        /*007c*/ 	.word	0x00000000
        /*0080*/ 	.short	0x0001
        /*0082*/ 	.short	0x0008
        /*0084*/ 	.byte	0x00, 0xf0, 0x11, 0x00


	//----- nvinfo : EIATTR_KPARAM_INFO
	.align		4
.L_47:
        /*0088*/ 	.byte	0x04, 0x17
        /*008a*/ 	.short	(.L_49 - .L_48)
.L_48:
        /*008c*/ 	.word	0x00000000
        /*0090*/ 	.short	0x0000
        /*0092*/ 	.short	0x0000
        /*0094*/ 	.byte	0x00, 0xf5, 0x21, 0x00


	//----- nvinfo : EIATTR_AT_ENTRY_FRAGMENTS
	.align		4
.L_49:
        /*0098*/ 	.byte	0x04, 0x4f
        /*009a*/ 	.short	(.L_51 - .L_50)


	//   ....[0]....
.L_50:
        /*009c*/ 	.word	0x00000004


	//   ....[1]....
        /*00a0*/ 	.word	0x00000005


	//----- nvinfo : EIATTR_RESERVED_SMEM_USED
	.align		4
.L_51:
        /*00a4*/ 	.byte	0x01, 0x41
	.zero		2


	//----- nvinfo : EIATTR_SPARSE_MMA_MASK
	.align		4
        /*00a8*/ 	.byte	0x03, 0x50
        /*00aa*/ 	.short	0x0000


	//----- nvinfo : EIATTR_TCGEN05_2CTA_USED
	.align		4
        /*00ac*/ 	.byte	0x01, 0x52
	.zero		2


	//----- nvinfo : EIATTR_MAXREG_COUNT
	.align		4
        /*00b0*/ 	.byte	0x03, 0x1b
        /*00b2*/ 	.short	0x00ff


	//----- nvinfo : EIATTR_NUM_BARRIERS
	.align		4
        /*00b4*/ 	.byte	0x02, 0x4c
        /*00b6*/ 	.byte	0x09
	.zero		1


	//----- nvinfo : EIATTR_INT_WARP_WIDE_INSTR_OFFSETS
	.align		4
        /*00b8*/ 	.byte	0x04, 0x31
        /*00ba*/ 	.short	(.L_53 - .L_52)


	//   ....[0]....
.L_52:
        /*00bc*/ 	.word	0x000063b0


	//   ....[1]....
        /*00c0*/ 	.word	0x000063d0


	//----- nvinfo : EIATTR_COOP_GROUP_MASK_REGIDS
	.align		4
.L_53:
        /*00c4*/ 	.byte	0x04, 0x29
        /*00c6*/ 	.short	(.L_55 - .L_54)


	//   ....[0]....
.L_54:
        /*00c8*/ 	.word	0xffffffff


	//   ....[1]....
        /*00cc*/ 	.word	0xffffffff


	//   ....[2]....
        /*00d0*/ 	.word	0xffffffff


	//   ....[3]....
        /*00d4*/ 	.word	0xffffffff


	//   ....[4]....
        /*00d8*/ 	.word	0xffffffff


	//   ....[5]....
        /*00dc*/ 	.word	0xffffffff


	//   ....[6]....
        /*00e0*/ 	.word	0xffffffff


	//   ....[7]....
        /*00e4*/ 	.word	0xffffffff


	//   ....[8]....
        /*00e8*/ 	.word	0xffffffff


	//   ....[9]....
        /*00ec*/ 	.word	0xffffffff


	//   ....[10]....
        /*00f0*/ 	.word	0xffffffff


	//   ....[11]....
        /*00f4*/ 	.word	0xffffffff


	//   ....[12]....
        /*00f8*/ 	.word	0xffffffff


	//   ....[13]....
        /*00fc*/ 	.word	0xffffffff


	//   ....[14]....
        /*0100*/ 	.word	0xffffffff


	//----- nvinfo : EIATTR_COOP_GROUP_INSTR_OFFSETS
	.align		4
.L_55:
        /*0104*/ 	.byte	0x04, 0x28
        /*0106*/ 	.short	(.L_57 - .L_56)


	//   ....[0]....
.L_56:
        /*0108*/ 	.word	0x00000030


	//   ....[1]....
        /*010c*/ 	.word	0x000004d0


	//   ....[2]....
        /*0110*/ 	.word	0x00000ae0


	//   ....[3]....
        /*0114*/ 	.word	0x00000b80


	//   ....[4]....
        /*0118*/ 	.word	0x00001010


	//   ....[5]....
        /*011c*/ 	.word	0x000010c0


	//   ....[6]....
        /*0120*/ 	.word	0x00001170


	//   ....[7]....
        /*0124*/ 	.word	0x000017e0


	//   ....[8]....
        /*0128*/ 	.word	0x00001800


	//   ....[9]....
        /*012c*/ 	.word	0x00001820


	//   ....[10]....
        /*0130*/ 	.word	0x00001a80


	//   ....[11]....
        /*0134*/ 	.word	0x00001ab0


	//   ....[12]....
        /*0138*/ 	.word	0x00001ad0


	//   ....[13]....
        /*013c*/ 	.word	0x000062d0


	//   ....[14]....
        /*0140*/ 	.word	0x00006490


	//----- nvinfo : EIATTR_VRC_CTA_INIT_COUNT
	.align		4
.L_57:
        /*0144*/ 	.byte	0x02, 0x4a
        /*0146*/ 	.byte	0x80
	.zero		1


	//----- nvinfo : EIATTR_MBARRIER_INSTR_OFFSETS
	.align		4
        /*0148*/ 	.byte	0x04, 0x39
        /*014a*/ 	.short	(.L_59 - .L_58)


	//   ....[0]....
.L_58:
        /*014c*/ 	.word	0x00000330
        /*0150*/ 	.word	0x000000ff
        /*0154*/ 	.word	0x00033400
        /*0158*/ 	.short	0x0100
        /*015a*/ 	.byte	0x05
	.zero		1


	//   ....[1]....
        /*015c*/ 	.word	0x00000340
        /*0160*/ 	.word	0x000000ff
        /*0164*/ 	.word	0x00033430
        /*0168*/ 	.short	0x0100
        /*016a*/ 	.byte	0x05
	.zero		1


	//   ....[2]....
        /*016c*/ 	.word	0x00000350
        /*0170*/ 	.word	0x000000ff
        /*0174*/ 	.word	0x00033460
        /*0178*/ 	.short	0x0100
        /*017a*/ 	.byte	0x05
	.zero		1


	//   ....[3]....
        /*017c*/ 	.word	0x00000360
        /*0180*/ 	.word	0x000000ff
        /*0184*/ 	.word	0x00033408
        /*0188*/ 	.short	0x0100
        /*018a*/ 	.byte	0x05
	.zero		1


	//   ....[4]....
        /*018c*/ 	.word	0x00000370
        /*0190*/ 	.word	0x000000ff
        /*0194*/ 	.word	0x00033438
        /*0198*/ 	.short	0x0100
        /*019a*/ 	.byte	0x05
	.zero		1


	//   ....[5]....
        /*019c*/ 	.word	0x00000380
        /*01a0*/ 	.word	0x000000ff
        /*01a4*/ 	.word	0x00033468
        /*01a8*/ 	.short	0x0100
        /*01aa*/ 	.byte	0x05
	.zero		1


	//   ....[6]....
        /*01ac*/ 	.word	0x00000390
        /*01b0*/ 	.word	0x000000ff
        /*01b4*/ 	.word	0x00033410
        /*01b8*/ 	.short	0x0100
        /*01ba*/ 	.byte	0x05
	.zero		1


	//   ....[7]....
        /*01bc*/ 	.word	0x000003a0
        /*01c0*/ 	.word	0x000000ff
        /*01c4*/ 	.word	0x00033440
        /*01c8*/ 	.short	0x0100
        /*01ca*/ 	.byte	0x05
	.zero		1


	//   ....[8]....
        /*01cc*/ 	.word	0x000003b0
        /*01d0*/ 	.word	0x000000ff
        /*01d4*/ 	.word	0x00033470
        /*01d8*/ 	.short	0x0100
        /*01da*/ 	.byte	0x05
	.zero		1


	//   ....[9]....
        /*01dc*/ 	.word	0x000003c0
        /*01e0*/ 	.word	0x000000ff
        /*01e4*/ 	.word	0x00033418
        /*01e8*/ 	.short	0x0100
        /*01ea*/ 	.byte	0x05
	.zero		1


	//   ....[10]....
        /*01ec*/ 	.word	0x000003d0
        /*01f0*/ 	.word	0x000000ff
        /*01f4*/ 	.word	0x00033448
        /*01f8*/ 	.short	0x0100
        /*01fa*/ 	.byte	0x05
	.zero		1


	//   ....[11]....
        /*01fc*/ 	.word	0x000003e0
        /*0200*/ 	.word	0x000000ff
        /*0204*/ 	.word	0x00033478
        /*0208*/ 	.short	0x0100
        /*020a*/ 	.byte	0x05
	.zero		1


	//   ....[12]....
        /*020c*/ 	.word	0x000003f0
        /*0210*/ 	.word	0x000000ff
        /*0214*/ 	.word	0x00033420
        /*0218*/ 	.short	0x0100
        /*021a*/ 	.byte	0x05
	.zero		1


	//   ....[13]....
        /*021c*/ 	.word	0x00000400
        /*0220*/ 	.word	0x000000ff
        /*0224*/ 	.word	0x00033450
        /*0228*/ 	.short	0x0100
        /*022a*/ 	.byte	0x05
	.zero		1


	//   ....[14]....
        /*022c*/ 	.word	0x00000410
        /*0230*/ 	.word	0x000000ff
        /*0234*/ 	.word	0x00033480
        /*0238*/ 	.short	0x0100
        /*023a*/ 	.byte	0x05
	.zero		1


	//   ....[15]....
        /*023c*/ 	.word	0x00000420
        /*0240*/ 	.word	0x000000ff
        /*0244*/ 	.word	0x00033428
        /*0248*/ 	.short	0x0100
        /*024a*/ 	.byte	0x05
	.zero		1


	//   ....[16]....
        /*024c*/ 	.word	0x00000430
        /*0250*/ 	.word	0x000000ff
        /*0254*/ 	.word	0x00033458
        /*0258*/ 	.short	0x0100
        /*025a*/ 	.byte	0x05
	.zero		1


	//   ....[17]....
        /*025c*/ 	.word	0x00000440
        /*0260*/ 	.word	0x000000ff
        /*0264*/ 	.word	0x00033488
        /*0268*/ 	.short	0x0100
        /*026a*/ 	.byte	0x05
	.zero		1


	//   ....[18]....
        /*026c*/ 	.word	0x00000450
        /*0270*/ 	.word	0x000000ff
        /*0274*/ 	.word	0x00033490
        /*0278*/ 	.short	0x0100
        /*027a*/ 	.byte	0x05
	.zero		1


	//   ....[19]....
        /*027c*/ 	.word	0x00000460
        /*0280*/ 	.word	0x000000ff
        /*0284*/ 	.word	0x000334a0
        /*0288*/ 	.short	0x0100
        /*028a*/ 	.byte	0x05
	.zero		1


	//   ....[20]....
        /*028c*/ 	.word	0x00000470
        /*0290*/ 	.word	0x000000ff
        /*0294*/ 	.word	0x00033498
        /*0298*/ 	.short	0x0100
        /*029a*/ 	.byte	0x05
	.zero		1


	//   ....[21]....
        /*029c*/ 	.word	0x00000480
        /*02a0*/ 	.word	0x000000ff
        /*02a4*/ 	.word	0x000334a8
        /*02a8*/ 	.short	0x0100
        /*02aa*/ 	.byte	0x05
	.zero		1


	//   ....[22]....
        /*02ac*/ 	.word	0x00000750
        /*02b0*/ 	.word	0x0000000a
        /*02b4*/ 	.word	0x00000000
        /*02b8*/ 	.short	0x010a
        /*02ba*/ 	.byte	0xff
	.zero		1


	//   ....[23]....
        /*02bc*/ 	.word	0x00000770
        /*02c0*/ 	.word	0x0000000a
        /*02c4*/ 	.word	0x00000000
        /*02c8*/ 	.short	0x010a
        /*02ca*/ 	.byte	0xff
	.zero		1


	//   ....[24]....
        /*02cc*/ 	.word	0x00000950
        /*02d0*/ 	.word	0x00000006
        /*02d4*/ 	.word	0x00000000
        /*02d8*/ 	.short	0x010a
        /*02da*/ 	.byte	0xff
	.zero		1


	//   ....[25]....
        /*02dc*/ 	.word	0x00000970
        /*02e0*/ 	.word	0x00000006
        /*02e4*/ 	.word	0x00000000
        /*02e8*/ 	.short	0x010a
        /*02ea*/ 	.byte	0xff
	.zero		1


	//   ....[26]....
        /*02ec*/ 	.word	0x00000a60
        /*02f0*/ 	.word	0x00000006
        /*02f4*/ 	.word	0x00000000
        /*02f8*/ 	.short	0x0101
        /*02fa*/ 	.byte	0xff
	.zero		1


	//   ....[27]....
        /*02fc*/ 	.word	0x00000ec0
        /*0300*/ 	.word	0x00000002
        /*0304*/ 	.word	0x00033400
        /*0308*/ 	.short	0x010a
        /*030a*/ 	.byte	0xff
	.zero		1


	//   ....[28]....
        /*030c*/ 	.word	0x00001250
        /*0310*/ 	.word	0x00000002
        /*0314*/ 	.word	0x00000000
        /*0318*/ 	.short	0x0101
        /*031a*/ 	.byte	0xff
	.zero		1


	//   ....[29]....
        /*031c*/ 	.word	0x000015b0
        /*0320*/ 	.word	0x00000003
        /*0324*/ 	.word	0x000334a0
        /*0328*/ 	.short	0x010a
        /*032a*/ 	.byte	0x09
	.zero		1


	//   ....[30]....
        /*032c*/ 	.word	0x00001670
        /*0330*/ 	.word	0x000000ff
        /*0334*/ 	.word	0x00033460
        /*0338*/ 	.short	0x010a
        /*033a*/ 	.byte	0x0e
	.zero		1


	//   ....[31]....
        /*033c*/ 	.word	0x00001a50
        /*0340*/ 	.word	0x000000ff
        /*0344*/ 	.word	0x00033460
        /*0348*/ 	.short	0x010a
        /*034a*/ 	.byte	0x0a
	.zero		1


	//   ....[32]....
        /*034c*/ 	.word	0x00001e80
        /*0350*/ 	.word	0x00000002
        /*0354*/ 	.word	0x000334a0
        /*0358*/ 	.short	0x010a
        /*035a*/ 	.byte	0xff
	.zero		1


	//   ....[33]....
        /*035c*/ 	.word	0x00002120
        /*0360*/ 	.word	0x0000001a
        /*0364*/ 	.word	0x00000030
        /*0368*/ 	.short	0x010a
        /*036a*/ 	.byte	0xff
	.zero		1


	//   ....[34]....
        /*036c*/ 	.word	0x00002590
        /*0370*/ 	.word	0x0000001c
        /*0374*/ 	.word	0x00000030
        /*0378*/ 	.short	0x010a
        /*037a*/ 	.byte	0xff
	.zero		1


	//   ....[35]....
        /*037c*/ 	.word	0x00002790
        /*0380*/ 	.word	0x0000001a
        /*0384*/ 	.word	0x00000030
        /*0388*/ 	.short	0x010a
        /*038a*/ 	.byte	0xff
	.zero		1


	//   ....[36]....
        /*038c*/ 	.word	0x000029a0
        /*0390*/ 	.word	0x0000001c
        /*0394*/ 	.word	0x00000030
        /*0398*/ 	.short	0x010a
        /*039a*/ 	.byte	0xff
	.zero		1


	//   ....[37]....
        /*039c*/ 	.word	0x00002b80
        /*03a0*/ 	.word	0x0000001a
        /*03a4*/ 	.word	0x00000030
        /*03a8*/ 	.short	0x010a
        /*03aa*/ 	.byte	0xff
	.zero		1


	//   ....[38]....
        /*03ac*/ 	.word	0x00002ec0
        /*03b0*/ 	.word	0x0000001c
        /*03b4*/ 	.word	0x00000030
        /*03b8*/ 	.short	0x010a
        /*03ba*/ 	.byte	0xff
	.zero		1


	//   ....[39]....
        /*03bc*/ 	.word	0x000030b0
        /*03c0*/ 	.word	0x0000001a
        /*03c4*/ 	.word	0x00000030
        /*03c8*/ 	.short	0x010a
        /*03ca*/ 	.byte	0xff
	.zero		1


	//   ....[40]....
        /*03cc*/ 	.word	0x000032c0
        /*03d0*/ 	.word	0x0000001c
        /*03d4*/ 	.word	0x00000030
        /*03d8*/ 	.short	0x010a
        /*03da*/ 	.byte	0xff
	.zero		1


	//   ....[41]....
        /*03dc*/ 	.word	0x000034a0
        /*03e0*/ 	.word	0x0000001a
        /*03e4*/ 	.word	0x00000030
        /*03e8*/ 	.short	0x010a
        /*03ea*/ 	.byte	0xff
	.zero		1


	//   ....[42]....
        /*03ec*/ 	.word	0x000037e0
        /*03f0*/ 	.word	0x0000001c
        /*03f4*/ 	.word	0x00000030
        /*03f8*/ 	.short	0x010a
        /*03fa*/ 	.byte	0xff
	.zero		1


	//   ....[43]....
        /*03fc*/ 	.word	0x000039d0
        /*0400*/ 	.word	0x0000001a
        /*0404*/ 	.word	0x00000030
        /*0408*/ 	.short	0x010a
        /*040a*/ 	.byte	0xff
	.zero		1


	//   ....[44]....
        /*040c*/ 	.word	0x00003be0
        /*0410*/ 	.word	0x0000001c
        /*0414*/ 	.word	0x00000030
        /*0418*/ 	.short	0x010a
        /*041a*/ 	.byte	0xff
	.zero		1


	//   ....[45]....
        /*041c*/ 	.word	0x00003dd0
        /*0420*/ 	.word	0x0000001a
        /*0424*/ 	.word	0x00000030
        /*0428*/ 	.short	0x010a
        /*042a*/ 	.byte	0xff
	.zero		1


	//   ....[46]....
        /*042c*/ 	.word	0x000040f0
        /*0430*/ 	.word	0x00000016
        /*0434*/ 	.word	0x00000030
        /*0438*/ 	.short	0x010a
        /*043a*/ 	.byte	0xff
	.zero		1


	//   ....[47]....
        /*043c*/ 	.word	0x00004300
        /*0440*/ 	.word	0x00000018
        /*0444*/ 	.word	0x00000030
        /*0448*/ 	.short	0x010a
        /*044a*/ 	.byte	0xff
	.zero		1


	//   ....[48]....
        /*044c*/ 	.word	0x000044c0
        /*0450*/ 	.word	0x00000004
        /*0454*/ 	.word	0x00000030
        /*0458*/ 	.short	0x010a
        /*045a*/ 	.byte	0xff
	.zero		1


	//   ....[49]....
        /*045c*/ 	.word	0x000049d0
        /*0460*/ 	.word	0x00000003
        /*0464*/ 	.word	0x00033490
        /*0468*/ 	.short	0x010a
        /*046a*/ 	.byte	0xff
	.zero		1


	//   ....[50]....
        /*046c*/ 	.word	0x00006150
        /*0470*/ 	.word	0x00000003
        /*0474*/ 	.word	0x00000000
        /*0478*/ 	.short	0x0101
        /*047a*/ 	.byte	0xff
	.zero		1


	//   ....[51]....
        /*047c*/ 	.word	0x000064c0
        /*0480*/ 	.word	0x0000000a
        /*0484*/ 	.word	0x00000000
        /*0488*/ 	.short	0x010a
        /*048a*/ 	.byte	0xff
	.zero		1


	//   ....[52]....
        /*048c*/ 	.word	0x00006520
        /*0490*/ 	.word	0x00000006
        /*0494*/ 	.word	0x00000000
        /*0498*/ 	.short	0x010a
        /*049a*/ 	.byte	0xff
	.zero		1


	//   ....[53]....
        /*049c*/ 	.word	0x00006580
        /*04a0*/ 	.word	0x00000002
        /*04a4*/ 	.word	0x00033400
        /*04a8*/ 	.short	0x010a
        /*04aa*/ 	.byte	0xff
	.zero		1


	//   ....[54]....
        /*04ac*/ 	.word	0x00006600
        /*04b0*/ 	.word	0x00000003
        /*04b4*/ 	.word	0x000334a0
        /*04b8*/ 	.short	0x010a
        /*04ba*/ 	.byte	0xff
	.zero		1


	//   ....[55]....
        /*04bc*/ 	.word	0x00006670
        /*04c0*/ 	.word	0x00000005
        /*04c4*/ 	.word	0x00033460
        /*04c8*/ 	.short	0x010a
        /*04ca*/ 	.byte	0xff
	.zero		1


	//   ....[56]....
        /*04cc*/ 	.word	0x000066e0
        /*04d0*/ 	.word	0x00000003
        /*04d4*/ 	.word	0x00033460
        /*04d8*/ 	.short	0x010a
        /*04da*/ 	.byte	0xff
	.zero		1


	//   ....[57]....
        /*04dc*/ 	.word	0x00006740
        /*04e0*/ 	.word	0x0000001a
        /*04e4*/ 	.word	0x00000030
        /*04e8*/ 	.short	0x010a
        /*04ea*/ 	.byte	0xff
	.zero		1


	//   ....[58]....
        /*04ec*/ 	.word	0x000067a0
        /*04f0*/ 	.word	0x0000001c
        /*04f4*/ 	.word	0x00000030
        /*04f8*/ 	.short	0x010a
        /*04fa*/ 	.byte	0xff
	.zero		1


	//   ....[59]....
        /*04fc*/ 	.word	0x00006810
        /*0500*/ 	.word	0x0000001a
        /*0504*/ 	.word	0x00000030
        /*0508*/ 	.short	0x010a
        /*050a*/ 	.byte	0xff
	.zero		1


	//   ....[60]....
        /*050c*/ 	.word	0x00006870
        /*0510*/ 	.word	0x0000001c
        /*0514*/ 	.word	0x00000030
        /*0518*/ 	.short	0x010a
        /*051a*/ 	.byte	0xff
	.zero		1


	//   ....[61]....
        /*051c*/ 	.word	0x000068e0
        /*0520*/ 	.word	0x0000001a
        /*0524*/ 	.word	0x00000030
        /*0528*/ 	.short	0x010a
        /*052a*/ 	.byte	0xff
	.zero		1


	//   ....[62]....
        /*052c*/ 	.word	0x00006940
        /*0530*/ 	.word	0x0000001c
        /*0534*/ 	.word	0x00000030
        /*0538*/ 	.short	0x010a
        /*053a*/ 	.byte	0xff
	.zero		1


	//   ....[63]....
        /*053c*/ 	.word	0x000069b0
        /*0540*/ 	.word	0x0000001a
        /*0544*/ 	.word	0x00000030
        /*0548*/ 	.short	0x010a
        /*054a*/ 	.byte	0xff
	.zero		1


	//   ....[64]....
        /*054c*/ 	.word	0x00006a10
        /*0550*/ 	.word	0x0000001c
        /*0554*/ 	.word	0x00000030
        /*0558*/ 	.short	0x010a
        /*055a*/ 	.byte	0xff
	.zero		1


	//   ....[65]....
        /*055c*/ 	.word	0x00006a80
        /*0560*/ 	.word	0x0000001a
        /*0564*/ 	.word	0x00000030
        /*0568*/ 	.short	0x010a
        /*056a*/ 	.byte	0xff
	.zero		1


	//   ....[66]....
        /*056c*/ 	.word	0x00006ae0
        /*0570*/ 	.word	0x0000001c
        /*0574*/ 	.word	0x00000030
        /*0578*/ 	.short	0x010a
        /*057a*/ 	.byte	0xff
	.zero		1


	//   ....[67]....
        /*057c*/ 	.word	0x00006b50
        /*0580*/ 	.word	0x0000001a
        /*0584*/ 	.word	0x00000030
        /*0588*/ 	.short	0x010a
        /*058a*/ 	.byte	0xff
	.zero		1


	//   ....[68]....
        /*058c*/ 	.word	0x00006bb0
        /*0590*/ 	.word	0x0000001c
        /*0594*/ 	.word	0x00000030
        /*0598*/ 	.short	0x010a
        /*059a*/ 	.byte	0xff
	.zero		1


	//   ....[69]....
        /*059c*/ 	.word	0x00006c20
        /*05a0*/ 	.word	0x0000001a
        /*05a4*/ 	.word	0x00000030
        /*05a8*/ 	.short	0x010a
        /*05aa*/ 	.byte	0xff
	.zero		1


	//   ....[70]....
        /*05ac*/ 	.word	0x00006c90
        /*05b0*/ 	.word	0x00000016
        /*05b4*/ 	.word	0x00000030
        /*05b8*/ 	.short	0x010a
        /*05ba*/ 	.byte	0xff
	.zero		1


	//   ....[71]....
        /*05bc*/ 	.word	0x00006d00
        /*05c0*/ 	.word	0x00000018
        /*05c4*/ 	.word	0x00000030
        /*05c8*/ 	.short	0x010a
        /*05ca*/ 	.byte	0xff
	.zero		1


	//   ....[72]....
        /*05cc*/ 	.word	0x00006d70
        /*05d0*/ 	.word	0x00000004
        /*05d4*/ 	.word	0x00000030
        /*05d8*/ 	.short	0x010a
        /*05da*/ 	.byte	0xff
	.zero		1


	//   ....[73]....
        /*05dc*/ 	.word	0x00006dd0
        /*05e0*/ 	.word	0x00000003
        /*05e4*/ 	.word	0x00033490
        /*05e8*/ 	.short	0x010a
        /*05ea*/ 	.byte	0xff
	.zero		1


	//----- nvinfo : EIATTR_NUM_MBARRIERS
	.align		4
.L_59:
        /*05ec*/ 	.byte	0x03, 0x38
        /*05ee*/ 	.short	0x0016


	//----- nvinfo : EIATTR_EXIT_INSTR_OFFSETS
	.align		4
        /*05f0*/ 	.byte	0x04, 0x1c
        /*05f2*/ 	.short	(.L_61 - .L_60)


	//   ....[0]....
.L_60:
        /*05f4*/ 	.word	0x00000cc0


	//   ....[1]....
        /*05f8*/ 	.word	0x000012b0


	//   ....[2]....
        /*05fc*/ 	.word	0x00001e00


	//   ....[3]....
        /*0600*/ 	.word	0x00001eb0


	//   ....[4]....
        /*0604*/ 	.word	0x00001f10


	//   ....[5]....
        /*0608*/ 	.word	0x00004690


	//   ....[6]....
        /*060c*/ 	.word	0x000046f0


	//   ....[7]....
        /*0610*/ 	.word	0x000062b0


	//   ....[8]....
        /*0614*/ 	.word	0x000064a0


	//----- nvinfo : EIATTR_MAX_THREADS
	.align		4
.L_61:
        /*0618*/ 	.byte	0x04, 0x05
        /*061a*/ 	.short	(.L_63 - .L_62)
.L_62:
        /*061c*/ 	.word	0x00000100
        /*0620*/ 	.word	0x00000001
        /*0624*/ 	.word	0x00000001


	//----- nvinfo : EIATTR_CRS_STACK_SIZE
	.align		4
.L_63:
        /*0628*/ 	.byte	0x04, 0x1e
        /*062a*/ 	.short	(.L_65 - .L_64)
.L_64:
        /*062c*/ 	.word	0x00000000


	//----- nvinfo : EIATTR_CBANK_PARAM_SIZE
	.align		4
.L_65:
        /*0630*/ 	.byte	0x03, 0x19
        /*0632*/ 	.short	0x02c0


	//----- nvinfo : EIATTR_PARAM_CBANK
	.align		4
        /*0634*/ 	.byte	0x04, 0x0a
        /*0636*/ 	.short	(.L_67 - .L_66)
	.align		4
.L_66:
        /*0638*/ 	.word	index@(.nv.constant0._ZN9deep_gemm24sm100_fp8_gemm_1d1d_implILN4cute4UMMA5MajorE0ELS3_0ELj0ELj7168ELj2048ELj128ELj224ELj128ELj1ELj128ELj128ELj64ELj6ELj128ELj128ELj2ELb0ELj148ELNS_8GemmTypeE0ELb0EN7cutlass10bfloat16_tENS_16EpilogueIdentityEEEvPijjj14CUtensorMap_stS9_S9_S9_S9_)
        /*063c*/ 	.short	0x0380
        /*063e*/ 	.short	0x02c0


	//----- nvinfo : EIATTR_SW_WAR
	.align		4
.L_67:
        /*0640*/ 	.byte	0x04, 0x36
        /*0642*/ 	.short	(.L_69 - .L_68)
.L_68:
        /*0644*/ 	.word	0x00000008
.L_69:


//--------------------- .nv.compat                --------------------------
	.section	.nv.compat,"",@"SHT_CUDA_COMPAT_INFO"
	.align	4
        /*0000*/ 	.byte	0x02, 0x02, 0x02, 0x00, 0x02, 0x05, 0x05, 0x00, 0x02, 0x03, 0x01, 0x00, 0x02, 0x06, 0x01, 0x00


//--------------------- .nv.callgraph             --------------------------
	.section	.nv.callgraph,"",@"SHT_CUDA_CALLGRAPH"
	.align	4
	.sectionentsize	8
	.align		4
        /*0000*/ 	.word	0x00000000
	.align		4
        /*0004*/ 	.word	0xffffffff
	.align		4
        /*0008*/ 	.word	0x00000000
	.align		4
        /*000c*/ 	.word	0xfffffffe
	.align		4
        /*0010*/ 	.word	0x00000000
	.align		4
        /*0014*/ 	.word	0xfffffffd
	.align		4
        /*0018*/ 	.word	0x00000000
	.align		4
        /*001c*/ 	.word	0xfffffffc


//--------------------- .nv.constant4             --------------------------
	.section	.nv.constant4,"a",@progbits
	.align	8
	.align		8
.nv.constant4:
        /*0000*/ 	.dword	_ZN47_INTERNAL_6adebe9c_9_kernel_cu_8fe4b370_28975494cuda3std3__45__cpo5beginE
	.align		8
        /*0008*/ 	.dword	_ZN47_INTERNAL_6adebe9c_9_kernel_cu_8fe4b370_28975494cuda3std3__45__cpo3endE
	.align		8
        /*0010*/ 	.dword	_ZN47_INTERNAL_6adebe9c_9_kernel_cu_8fe4b370_28975494cuda3std3__45__cpo6cbeginE
	.align		8
        /*0018*/ 	.dword	_ZN47_INTERNAL_6adebe9c_9_kernel_cu_8fe4b370_28975494cuda3std3__45__cpo4cendE
	.align		8
        /*0020*/ 	.dword	_ZN47_INTERNAL_6adebe9c_9_kernel_cu_8fe4b370_28975494cuda3std3__449_GLOBAL__N__6adebe9c_9_kernel_cu_8fe4b370_28975496ignoreE
	.align		8
        /*0028*/ 	.dword	_ZN47_INTERNAL_6adebe9c_9_kernel_cu_8fe4b370_28975494cuda3std3__419piecewise_constructE
	.align		8
        /*0030*/ 	.dword	_ZN47_INTERNAL_6adebe9c_9_kernel_cu_8fe4b370_28975494cuda3std3__48in_placeE
	.align		8
        /*0038*/ 	.dword	_ZN47_INTERNAL_6adebe9c_9_kernel_cu_8fe4b370_28975494cuda3std6ranges3__45__cpo4swapE
	.align		8
        /*0040*/ 	.dword	_ZN47_INTERNAL_6adebe9c_9_kernel_cu_8fe4b370_28975494cuda3std6ranges3__45__cpo9iter_moveE
	.align		8
        /*0048*/ 	.dword	_ZN47_INTERNAL_6adebe9c_9_kernel_cu_8fe4b370_28975494cute7productE
	.align		8
        /*0050*/ 	.dword	_ZN47_INTERNAL_6adebe9c_9_kernel_cu_8fe4b370_28975494cute1_E


//--------------------- .text._ZN9deep_gemm24sm100_fp8_gemm_1d1d_implILN4cute4UMMA5MajorE0ELS3_0ELj0ELj7168ELj2048ELj128ELj224ELj128ELj1ELj128ELj128ELj64ELj6ELj128ELj128ELj2ELb0ELj148ELNS_8GemmTypeE0ELb0EN7cutlass10bfloat16_tENS_16EpilogueIdentityEEEvPijjj14CUtensorMap_stS9_S9_S9_S9_ --------------------------
	.section	.text._ZN9deep_gemm24sm100_fp8_gemm_1d1d_implILN4cute4UMMA5MajorE0ELS3_0ELj0ELj7168ELj2048ELj128ELj224ELj128ELj1ELj128ELj128ELj64ELj6ELj128ELj128ELj2ELb0ELj148ELNS_8GemmTypeE0ELb0EN7cutlass10bfloat16_tENS_16EpilogueIdentityEEEvPijjj14CUtensorMap_stS9_S9_S9_S9_,"ax",@progbits
	.align	128
        .global         _ZN9deep_gemm24sm100_fp8_gemm_1d1d_implILN4cute4UMMA5MajorE0ELS3_0ELj0ELj7168ELj2048ELj128ELj224ELj128ELj1ELj128ELj128ELj64ELj6ELj128ELj128ELj2ELb0ELj148ELNS_8GemmTypeE0ELb0EN7cutlass10bfloat16_tENS_16EpilogueIdentityEEEvPijjj14CUtensorMap_stS9_S9_S9_S9_
        .type           _ZN9deep_gemm24sm100_fp8_gemm_1d1d_implILN4cute4UMMA5MajorE0ELS3_0ELj0ELj7168ELj2048ELj128ELj224ELj128ELj1ELj128ELj128ELj64ELj6ELj128ELj128ELj2ELb0ELj148ELNS_8GemmTypeE0ELb0EN7cutlass10bfloat16_tENS_16EpilogueIdentityEEEvPijjj14CUtensorMap_stS9_S9_S9_S9_,@function
        .size           _ZN9deep_gemm24sm100_fp8_gemm_1d1d_implILN4cute4UMMA5MajorE0ELS3_0ELj0ELj7168ELj2048ELj128ELj224ELj128ELj1ELj128ELj128ELj64ELj6ELj128ELj128ELj2ELb0ELj148ELNS_8GemmTypeE0ELb0EN7cutlass10bfloat16_tENS_16EpilogueIdentityEEEvPijjj14CUtensorMap_stS9_S9_S9_S9_,(.L_x_130 - _ZN9deep_gemm24sm100_fp8_gemm_1d1d_implILN4cute4UMMA5MajorE0ELS3_0ELj0ELj7168ELj2048ELj128ELj224ELj128ELj1ELj128ELj128ELj64ELj6ELj128ELj128ELj2ELb0ELj148ELNS_8GemmTypeE0ELb0EN7cutlass10bfloat16_tENS_16EpilogueIdentityEEEvPijjj14CUtensorMap_stS9_S9_S9_S9_)
        .other          _ZN9deep_gemm24sm100_fp8_gemm_1d1d_implILN4cute4UMMA5MajorE0ELS3_0ELj0ELj7168ELj2048ELj128ELj224ELj128ELj1ELj128ELj128ELj64ELj6ELj128ELj128ELj2ELb0ELj148ELNS_8GemmTypeE0ELb0EN7cutlass10bfloat16_tENS_16EpilogueIdentityEEEvPijjj14CUtensorMap_stS9_S9_S9_S9_,@"STO_CUDA_ENTRY STV_DEFAULT"
_ZN9deep_gemm24sm100_fp8_gemm_1d1d_implILN4cute4UMMA5MajorE0ELS3_0ELj0ELj7168ELj2048ELj128ELj224ELj128ELj1ELj128ELj128ELj64ELj6ELj128ELj128ELj2ELb0ELj148ELNS_8GemmTypeE0ELb0EN7cutlass10bfloat16_tENS_16EpilogueIdentityEEEvPijjj14CUtensorMap_stS9_S9_S9_S9_:
.text._ZN9deep_gemm24sm100_fp8_gemm_1d1d_implILN4cute4UMMA5MajorE0ELS3_0ELj0ELj7168ELj2048ELj128ELj224ELj128ELj1ELj128ELj128ELj64ELj6ELj128ELj128ELj2ELb0ELj148ELNS_8GemmTypeE0ELb0EN7cutlass10bfloat16_tENS_16EpilogueIdentityEEEvPijjj14CUtensorMap_stS9_S9_S9_S9_:
[----:B------:R-:W1:Y:S01]  /*0000*/  LDC R1, c[0x0][0x37c] ;  /* 0x0000df00ff017b82 */ /* 0x000e620000000800 */
[----:B------:R-:W2:Y:S02]  /*0010*/  S2R R0, SR_TID.X ;  /* 0x0000000000007919 */ /* 0x000ea40000002100 */
[----:B--2---:R-:W-:-:S05]  /*0020*/  SHF.R.U32.HI R0, RZ, 0x5, R0 ;  /* 0x00000005ff007819 */ /* 0x004fca0000011600 */
[----:B------:R-:W2:Y:S02]  /*0030*/  SHFL.IDX PT, R21, R0, RZ, 0x1f ;  /* 0x00001fff00157589 */ /* 0x000ea400000e0000 */
[----:B--2---:R-:W-:-:S13]  /*0040*/  ISETP.NE.AND P0, PT, R21, 0x2, PT ;  /* 0x000000021500780c */ /* 0x004fda0003f05270 */
[----:B-1----:R-:W-:Y:S05]  /*0050*/  @!P0 BRA `(.L_x_0) ;  /* 0x0000000400188947 */ /* 0x002fea0003800000 */
[----:B------:R-:W-:-:S13]  /*0060*/  ISETP.NE.AND P0, PT, R21, 0x1, PT ;  /* 0x000000011500780c */ /* 0x000fda0003f05270 */
[----:B------:R-:W-:Y:S05]  /*0070*/  @!P0 BRA `(.L_x_1) ;  /* 0x0000000000608947 */ /* 0x000fea0003800000 */
[----:B------:R-:W-:-:S13]  /*0080*/  ISETP.NE.AND P0, PT, R21, RZ, PT ;  /* 0x000000ff1500720c */ /* 0x000fda0003f05270 */
[----:B------:R-:W-:Y:S05]  /*0090*/  @P0 BRA `(.L_x_2) ;  /* 0x0000000800940947 */ /* 0x000fea0003800000 */
[----:B------:R-:W-:Y:S01]  /*00a0*/  ELECT P0, URZ, PT ;  /* 0x0000000000ff782f */ /* 0x000fe20003800000 */
[----:B------:R-:W-:-:S12]  /*00b0*/  BSSY.RECONVERGENT B0, `(.L_x_3) ;  /* 0x0000013000007945 */ /* 0x000fd80003800200 */
[----:B------:R-:W-:Y:S05]  /*00c0*/  @!P0 BRA `(.L_x_4) ;  /* 0x0000000000448947 */ /* 0x000fea0003800000 */
[----:B------:R-:W1:Y:S02]  /*00d0*/  LDCU.64 UR4, c[0x0][0x348] ;  /* 0x00006900ff0477ac */ /* 0x000e640008000a00 */
[----:B-1----:R-:W-:Y:S02]  /*00e0*/  UIADD3 UR12, UP4, UPT, UR4, 0x40, URZ ;  /* 0x00000040040c7890 */ /* 0x002fe4000ff9e0ff */
[----:B------:R-:W-:Y:S02]  /*00f0*/  UIADD3 UR10, UP3, UPT, UR4, 0xc0, URZ ;  /* 0x000000c0040a7890 */ /* 0x000fe4000ff7e0ff */
[----:B------:R-:W-:Y:S02]  /*0100*/  UIADD3 UR8, UP2, UPT, UR4, 0x140, URZ ;  /* 0x0000014004087890 */ /* 0x000fe4000ff5e0ff */
[----:B------:R-:W-:Y:S02]  /*0110*/  UIADD3 UR6, UP1, UPT, UR4, 0x1c0, URZ ;  /* 0x000001c004067890 */ /* 0x000fe4000ff3e0ff */
[----:B------:R-:W-:-:S02]  /*0120*/  UIADD3 UR4, UP0, UPT, UR4, 0x240, URZ ;  /* 0x0000024004047890 */ /* 0x000fc4000ff1e0ff */
[----:B------:R-:W-:Y:S02]  /*0130*/  UIADD3.X UR13, UPT, UPT, URZ, UR5, URZ, UP4, !UPT ;  /* 0x00000005ff0d7290 */ /* 0x000fe4000a7fe4ff */
[----:B------:R-:W-:Y:S02]  /*0140*/  UIADD3.X UR11, UPT, UPT, URZ, UR5, URZ, UP3, !UPT ;  /* 0x00000005ff0b7290 */ /* 0x000fe40009ffe4ff */
[----:B------:R-:W-:Y:S02]  /*0150*/  UIADD3.X UR9, UPT, UPT, URZ, UR5, URZ, UP2, !UPT ;  /* 0x00000005ff097290 */ /* 0x000fe400097fe4ff */
[----:B------:R-:W-:Y:S02]  /*0160*/  UIADD3.X UR7, UPT, UPT, URZ, UR5, URZ, UP1, !UPT ;  /* 0x00000005ff077290 */ /* 0x000fe40008ffe4ff */
[----:B------:R-:W-:Y:S01]  /*0170*/  UIADD3.X UR5, UPT, UPT, URZ, UR5, URZ, UP0, !UPT ;  /* 0x00000005ff057290 */ /* 0x000fe200087fe4ff */
[----:B------:R1:W-:Y:S02]  /*0180*/  UTMACCTL.PF [UR12] ;  /* 0x000000000c0079b9 */ /* 0x0003e40008040000 */
[----:B------:R1:W-:Y:S02]  /*0190*/  UTMACCTL.PF [UR10] ;  /* 0x000000000a0079b9 */ /* 0x0003e40008040000 */
[----:B------:R1:W-:Y:S02]  /*01a0*/  UTMACCTL.PF [UR8] ;  /* 0x00000000080079b9 */ /* 0x0003e40008040000 */
[----:B------:R1:W-:Y:S02]  /*01b0*/  UTMACCTL.PF [UR6] ;  /* 0x00000000060079b9 */ /* 0x0003e40008040000 */
[----:B------:R1:W-:Y:S02]  /*01c0*/  UTMACCTL.PF [UR4] ;  /* 0x00000000040079b9 */ /* 0x0003e40008040000 */
[----:B-1----:R-:W-:Y:S01]  /*01d0*/  NOP ;  /* 0x0000000000007918 */ /* 0x002fe20000000000 */
.L_x_4:
[----:B------:R-:W-:Y:S05]  /*01e0*/  BSYNC.RECONVERGENT B0 ;  /* 0x0000000000007941 */ /* 0x000fea0003800200 */
.L_x_3:
[----:B------:R-:W-:Y:S05]  /*01f0*/  BRA `(.L_x_2) ;  /* 0x00000008003c7947 */ /* 0x000fea0003800000 */
.L_x_1:
[----:B------:R-:W-:Y:S01]  /*0200*/  ELECT P0, URZ, PT ;  /* 0x0000000000ff782f */ /* 0x000fe20003800000 */
[----:B------:R-:W-:-:S12]  /*0210*/  BSSY.RECONVERGENT B0, `(.L_x_5) ;  /* 0x0000029000007945 */ /* 0x000fd80003800200 */
[----:B------:R-:W-:Y:S05]  /*0220*/  @!P0 BRA `(.L_x_6) ;  /* 0x00000000009c8947 */ /* 0x000fea0003800000 */
[----:B------:R-:W1:Y:S01]  /*0230*/  S2UR UR5, SR_CgaCtaId ;  /* 0x00000000000579c3 */ /* 0x000e620000008800 */
[----:B------:R-:W-:Y:S01]  /*0240*/  UMOV UR7, 0x400 ;  /* 0x0000040000077882 */ /* 0x000fe20000000000 */
[----:B------:R-:W-:Y:S01]  /*0250*/  UMOV UR6, 0x1 ;  /* 0x0000000100067882 */ /* 0x000fe20000000000 */
[----:B------:R-:W-:Y:S02]  /*0260*/  UMOV UR4, 0x40 ;  /* 0x0000004000047882 */ /* 0x000fe40000000000 */
[----:B------:R-:W-:-:S04]  /*0270*/  UIADD3 UR8, UPT, UPT, -UR4, 0x100000, URZ ;  /* 0x0010000004087890 */ /* 0x000fc8000fffe1ff */
[----:B------:R-:W-:Y:S02]  /*0280*/  USHF.L.U32 UR9, UR8, 0xb, URZ ;  /* 0x0000000b08097899 */ /* 0x000fe400080006ff */
[----:B------:R-:W-:Y:S01]  /*0290*/  USHF.L.U32 UR8, UR8, 0x1, URZ ;  /* 0x0000000108087899 */ /* 0x000fe200080006ff */
[----:B------:R-:W-:Y:S02]  /*02a0*/  UMOV UR4, 0x100 ;  /* 0x0000010000047882 */ /* 0x000fe40000000000 */
[----:B------:R-:W-:-:S04]  /*02b0*/  UIADD3 UR10, UPT, UPT, -UR4, 0x100000, URZ ;  /* 0x00100000040a7890 */ /* 0x000fc8000fffe1ff */
[----:B------:R-:W-:Y:S02]  /*02c0*/  USHF.L.U32 UR11, UR10, 0xb, URZ ;  /* 0x0000000b0a0b7899 */ /* 0x000fe400080006ff */
[----:B------:R-:W-:Y:S02]  /*02d0*/  USHF.L.U32 UR10, UR10, 0x1, URZ ;  /* 0x000000010a0a7899 */ /* 0x000fe400080006ff */
[----:B-1----:R-:W-:Y:S02]  /*02e0*/  ULEA UR5, UR5, UR7, 0x18 ;  /* 0x0000000705057291 */ /* 0x002fe4000f8ec0ff */
[----:B------:R-:W-:-:S04]  /*02f0*/  UIADD3 UR6, UPT, UPT, -UR6, 0x100000, URZ ;  /* 0x0010000006067890 */ /* 0x000fc8000fffe1ff */
[----:B------:R-:W-:Y:S02]  /*0300*/  USHF.L.U32 UR7, UR6, 0xb, URZ ;  /* 0x0000000b06077899 */ /* 0x000fe400080006ff */
[----:B------:R-:W-:Y:S01]  /*0310*/  USHF.L.U32 UR6, UR6, 0x1, URZ ;  /* 0x0000000106067899 */ /* 0x000fe200080006ff */
[----:B------:R-:W1:Y:S11]  /*0320*/  FENCE.VIEW.ASYNC.S ;  /* 0x00000000000073c6 */ /* 0x000e760000000000 */
[----:B-1----:R1:W2:Y:S01]  /*0330*/  SYNCS.EXCH.64 URZ, [UR5+0x33400], UR6 ;  /* 0x0334000605ff75b2 */ /* 0x0022a20008000100 */
[----:B------:R1:W3:Y:S01]  /*0340*/  SYNCS.EXCH.64 URZ, [UR5+0x33430], UR6 ;  /* 0x0334300605ff75b2 */ /* 0x0002e20008000100 */
[----:B------:R1:W4:Y:S01]  /*0350*/  SYNCS.EXCH.64 URZ, [UR5+0x33460], UR8 ;  /* 0x0334600805ff75b2 */ /* 0x0003220008000100 */
[----:B------:R1:W5:Y:S01]  /*0360*/  SYNCS.EXCH.64 URZ, [UR5+0x33408], UR6 ;  /* 0x0334080605ff75b2 */ /* 0x0003620008000100 */
[----:B------:R1:W1:Y:S01]  /*0370*/  SYNCS.EXCH.64 URZ, [UR5+0x33438], UR6 ;  /* 0x0334380605ff75b2 */ /* 0x0002620008000100 */
        /* <DEDUP_REMOVED lines=17> */
[----:B------:R-:W-:Y:S01]  /*0490*/  NOP ;  /* 0x0000000000007918 */ /* 0x000fe20000000000 */
.L_x_6:
[----:B-1----:R-:W-:Y:S05]  /*04a0*/  BSYNC.RECONVERGENT B0 ;  /* 0x0000000000007941 */ /* 0x002fea0003800200 */
.L_x_5:
[----:B------:R-:W-:Y:S05]  /*04b0*/  BRA `(.L_x_2) ;  /* 0x00000004008c7947 */ /* 0x000fea0003800000 */
.L_x_0:
[----:B------:R-:W1:Y:S01]  /*04c0*/  S2R R4, SR_CgaCtaId ;  /* 0x0000000000047919 */ /* 0x000e620000008800 */
[----:B------:R-:W-:Y:S01]  /*04d0*/  NOP ;  /* 0x0000000000007918 */ /* 0x000fe20000000000 */
[----:B------:R-:W-:-:S04]  /*04e0*/  MOV R3, 0x40 ;  /* 0x0000004000037802 */ /* 0x000fc80000000f00 */
[----:B-1----:R-:W-:Y:S02]  /*04f0*/  LEA R2, R4, R3, 0x18 ;  /* 0x0000000304027211 */ /* 0x002fe400078ec0ff */
[----:B------:R-:W-:-:S03]  /*0500*/  MOV R3, 0x400 ;  /* 0x0000040000037802 */ /* 0x000fc60000000f00 */
[----:B------:R-:W1:Y:S02]  /*0510*/  LDS.U8 R0, [R2] ;  /* 0x0000000002007984 */ /* 0x000e640000000000 */
[----:B-1----:R-:W-:Y:S02]  /*0520*/  ISETP.NE.AND P0, PT, R0, RZ, PT ;  /* 0x000000ff0000720c */ /* 0x002fe40003f05270 */
[----:B------:R-:W-:-:S11]  /*0530*/  LEA R0, R4, R3, 0x18 ;  /* 0x0000000304007211 */ /* 0x000fd600078ec0ff */
[----:B------:R-:W-:Y:S05]  /*0540*/  @P0 BRA `(.L_x_7) ;  /* 0x0000000400500947 */ /* 0x000fea0003800000 */
[C---:B------:R-:W-:Y:S02]  /*0550*/  LOP3.LUT R2, R4.reuse, 0x1, RZ, 0xc0, !PT ;  /* 0x0000000104027812 */ /* 0x040fe400078ec0ff */
[----:B------:R-:W-:Y:S02]  /*0560*/  LOP3.LUT R11, R4, 0x1, RZ, 0x3c, !PT ;  /* 0x00000001040b7812 */ /* 0x000fe400078e3cff */
[----:B------:R-:W-:-:S13]  /*0570*/  ISETP.NE.U32.AND P1, PT, R2, 0x1, PT ;  /* 0x000000010200780c */ /* 0x000fda0003f25070 */
[----:B------:R-:W-:Y:S05]  /*0580*/  @!P1 BRA `(.L_x_8) ;  /* 0x0000000000c49947 */ /* 0x000fea0003800000 */
[----:B------:R-:W-:Y:S01]  /*0590*/  ELECT P0, URZ, PT ;  /* 0x0000000000ff782f */ /* 0x000fe20003800000 */
[----:B------:R-:W-:-:S12]  /*05a0*/  BSSY B0, `(.L_x_8) ;  /* 0x000002f000007945 */ /* 0x000fd80003800000 */
[----:B------:R-:W-:Y:S05]  /*05b0*/  @!P0 BRA `(.L_x_9) ;  /* 0x0000000000b48947 */ /* 0x000fea0003800000 */
[----:B------:R-:W-:-:S05]  /*05c0*/  UMOV UR4, 0x10 ;  /* 0x0000001000047882 */ /* 0x000fca0000000000 */
[----:B------:R-:W-:Y:S04]  /*05d0*/  DEPBAR.LE SB1, 0x36 ;  /* 0x00009d800000791a */ /* 0x000fe80000000000 */
[----:B------:R-:W1:Y:S02]  /*05e0*/  UTCATOMSWS.2CTA.FIND_AND_SET.ALIGN UP0, UR4, UR4 ;  /* 0x00000004000475e3 */ /* 0x000e640008200800 */
[----:B-1----:R-:W-:Y:S01]  /*05f0*/  PLOP3.LUT P0, PT, PT, PT, UP0, 0x80, 0x8 ;  /* 0x000000000008781c */ /* 0x002fe20003f0f008 */
[----:B------:R-:W-:-:S03]  /*0600*/  IMAD.U32 R9, RZ, RZ, UR4 ;  /* 0x00000004ff097e24 */ /* 0x000fc6000f8e00ff */
[----:B------:R-:W-:-:S04]  /*0610*/  SEL R2, RZ, 0xffffffff, !P0 ;  /* 0xffffffffff027807 */ /* 0x000fc80004000000 */
[----:B------:R-:W-:-:S13]  /*0620*/  ISETP.NE.AND P0, PT, R2, RZ, PT ;  /* 0x000000ff0200720c */ /* 0x000fda0003f05270 */
[----:B------:R-:W-:Y:S05]  /*0630*/  @P0 BRA `(.L_x_10) ;  /* 0x0000000000240947 */ /* 0x000fea0003800000 */
.L_x_11:
[----:B------:R-:W-:Y:S05]  /*0640*/  NANOSLEEP 0x64 ;  /* 0x000000640000795d */ /* 0x000fea0003800000 */
[----:B------:R-:W-:-:S05]  /*0650*/  UMOV UR4, 0x10 ;  /* 0x0000001000047882 */ /* 0x000fca0000000000 */
[----:B------:R-:W-:Y:S04]  /*0660*/  DEPBAR.LE SB1, 0x36 ;  /* 0x00009d800000791a */ /* 0x000fe80000000000 */
[----:B------:R-:W1:Y:S02]  /*0670*/  UTCATOMSWS.2CTA.FIND_AND_SET.ALIGN UP0, UR4, UR4 ;  /* 0x00000004000475e3 */ /* 0x000e640008200800 */
[----:B-1----:R-:W-:Y:S01]  /*0680*/  PLOP3.LUT P0, PT, PT, PT, UP0, 0x80, 0x8 ;  /* 0x000000000008781c */ /* 0x002fe20003f0f008 */
[----:B------:R-:W-:-:S03]  /*0690*/  IMAD.U32 R9, RZ, RZ, UR4 ;  /* 0x00000004ff097e24 */ /* 0x000fc6000f8e00ff */
[----:B------:R-:W-:-:S04]  /*06a0*/  SEL R2, RZ, 0xffffffff, !P0 ;  /* 0xffffffffff027807 */ /* 0x000fc80004000000 */
[----:B------:R-:W-:-:S13]  /*06b0*/  ISETP.NE.AND P0, PT, R2, RZ, PT ;  /* 0x000000ff0200720c */ /* 0x000fda0003f05270 */
[----:B------:R-:W-:Y:S05]  /*06c0*/  @!P0 BRA `(.L_x_11) ;  /* 0xfffffffc00dc8947 */ /* 0x000fea000383ffff */
.L_x_10:
[----:B------:R-:W-:Y:S01]  /*06d0*/  MOV R3, 0x60 ;  /* 0x0000006000037802 */ /* 0x000fe20000000f00 */
[----:B------:R-:W-:Y:S02]  /*06e0*/  VIADD R2, R0, 0x334b0 ;  /* 0x000334b000027836 */ /* 0x000fe40000000000 */
[----:B------:R-:W-:Y:S01]  /*06f0*/  IMAD.MOV.U32 R8, RZ, RZ, 0x4 ;  /* 0x00000004ff087424 */ /* 0x000fe200078e00ff */
[----:B------:R-:W-:Y:S02]  /*0700*/  LEA R12, R4, R3, 0x18 ;  /* 0x00000003040c7211 */ /* 0x000fe400078ec0ff */
[----:B------:R-:W-:-:S03]  /*0710*/  MOV R3, 0x58 ;  /* 0x0000005800037802 */ /* 0x000fc60000000f00 */
[----:B------:R-:W1:Y:S01]  /*0720*/  LDS R6, [R12] ;  /* 0x000000000c067984 */ /* 0x000e620000000800 */
[----:B------:R-:W-:Y:S01]  /*0730*/  LEA R10, R4, R3, 0x18 ;  /* 0x00000003040a7211 */ /* 0x000fe200078ec0ff */
[----:B-1----:R-:W-:-:S04]  /*0740*/  IMAD.U32 R6, R6, -0x80000000, RZ ;  /* 0x8000000006067824 */ /* 0x002fc800078e00ff */
[----:B------:R-:W1:Y:S02]  /*0750*/  SYNCS.PHASECHK.TRANS64.TRYWAIT P0, [R10+URZ], R6 ;  /* 0x000000060a0075a7 */ /* 0x000e6400080011ff */
[----:B-1----:R-:W-:Y:S05]  /*0760*/  @P0 BRA `(.L_x_12) ;  /* 0x0000000000080947 */ /* 0x002fea0003800000 */
[----:B------:R-:W1:Y:S02]  /*0770*/  SYNCS.PHASECHK.TRANS64.TRYWAIT P0, [R10+URZ], R6 ;  /* 0x000000060a0075a7 */ /* 0x000e6400080011ff */
[----:B-1----:R-:W-:Y:S05]  /*0780*/  @!P0 BRA `(.L_x_13) ;  /* 0x0000005c00488947 */ /* 0x002fea0003800000 */
.L_x_12:
[----:B------:R-:W-:Y:S01]  /*0790*/  PRMT R3, R11, 0x654, R10 ;  /* 0x000006540b037816 */ /* 0x000fe2000000000a */
[----:B-1----:R-:W-:Y:S01]  /*07a0*/  IMAD.SHL.U32 R7, R9, 0x20, RZ ;  /* 0x0000002009077824 */ /* 0x002fe200078e00ff */
[----:B------:R-:W-:Y:S01]  /*07b0*/  PRMT R2, R11, 0x654, R2 ;  /* 0x000006540b027816 */ /* 0x000fe20000000002 */
[----:B------:R-:W-:Y:S01]  /*07c0*/  IMAD.MOV.U32 R6, RZ, RZ, 0xffff ;  /* 0x0000ffffff067424 */ /* 0x000fe200078e00ff */
[----:B------:R1:W-:Y:S01]  /*07d0*/  SYNCS.ARRIVE.TRANS64.RED RZ, [R3+URZ], R8 ;  /* 0x0000000803ff79a7 */ /* 0x0003e200080004ff */
[----:B------:R-:W-:Y:S01]  /*07e0*/  IMAD.MOV.U32 R5, RZ, RZ, 0x1 ;  /* 0x00000001ff057424 */ /* 0x000fe200078e00ff */
[----:B------:R1:W-:Y:S01]  /*07f0*/  STS [R0+0x334b0], R7 ;  /* 0x0334b00700007388 */ /* 0x0003e20000000800 */
[----:B------:R-:W-:Y:S01]  /*0800*/  VIADD R10, R9, 0x10 ;  /* 0x00000010090a7836 */ /* 0x000fe20000000000 */
[----:B------:R-:W-:Y:S02]  /*0810*/  SHF.L.U32 R6, R6, R9, RZ ;  /* 0x0000000906067219 */ /* 0x000fe400000006ff */
[----:B------:R1:W-:Y:S01]  /*0820*/  STAS [R2.64], R9 ;  /* 0x0000000902007dbd */ /* 0x0003e2000c0008ff */
[----:B------:R-:W-:-:S02]  /*0830*/  MOV R15, 0x50 ;  /* 0x00000050000f7802 */ /* 0x000fc40000000f00 */
[----:B------:R-:W-:Y:S02]  /*0840*/  SHF.L.U32 R13, R5, R10, RZ ;  /* 0x0000000a050d7219 */ /* 0x000fe400000006ff */
[----:B------:R-:W-:Y:S02]  /*0850*/  LEA R15, R4, R15, 0x18 ;  /* 0x0000000f040f7211 */ /* 0x000fe400078ec0ff */
[----:B------:R-:W-:-:S05]  /*0860*/  LOP3.LUT R6, R13, R6, RZ, 0xfc, !PT ;  /* 0x000000060d067212 */ /* 0x000fca00078efcff */
[----:B------:R1:W-:Y:S04]  /*0870*/  ATOMS.OR RZ, [R15], R6 ;  /* 0x000000060fff738c */ /* 0x0003e80003000000 */
[----:B------:R1:W-:Y:S02]  /*0880*/  ATOMS.XOR RZ, [R12], R5 ;  /* 0x000000050cff738c */ /* 0x0003e40003800000 */
.L_x_9:
[----:B------:R-:W-:Y:S05]  /*0890*/  BSYNC B0 ;  /* 0x0000000000007941 */ /* 0x000fea0003800000 */
.L_x_8:
[----:B------:R-:W-:Y:S05]  /*08a0*/  @P1 BRA `(.L_x_14) ;  /* 0x0000000000881947 */ /* 0x000fea0003800000 */
[----:B------:R-:W-:Y:S05]  /*08b0*/  WARPSYNC.ALL ;  /* 0x0000000000007948 */ /* 0x000fea0003800000 */
[----:B------:R-:W-:Y:S01]  /*08c0*/  NOP ;  /* 0x0000000000007918 */ /* 0x000fe20000000000 */
[----:B------:R-:W-:-:S13]  /*08d0*/  ELECT P0, URZ, PT ;  /* 0x0000000000ff782f */ /* 0x000fda0003800000 */
[----:B------:R-:W-:Y:S05]  /*08e0*/  @!P0 BRA `(.L_x_14) ;  /* 0x0000000000788947 */ /* 0x000fea0003800000 */
[----:B-1----:R-:W-:Y:S02]  /*08f0*/  MOV R5, 0x60 ;  /* 0x0000006000057802 */ /* 0x002fe40000000f00 */
[----:B------:R-:W-:Y:S02]  /*0900*/  MOV R3, 0x58 ;  /* 0x0000005800037802 */ /* 0x000fe40000000f00 */
[C---:B------:R-:W-:Y:S02]  /*0910*/  LEA R5, R4.reuse, R5, 0x18 ;  /* 0x0000000504057211 */ /* 0x040fe400078ec0ff */
[----:B------:R-:W-:-:S03]  /*0920*/  LEA R6, R4, R3, 0x18 ;  /* 0x0000000304067211 */ /* 0x000fc600078ec0ff */
[----:B------:R-:W1:Y:S02]  /*0930*/  LDS R2, [R5] ;  /* 0x0000000005027984 */ /* 0x000e640000000800 */
[----:B-1----:R-:W-:-:S04]  /*0940*/  IMAD.U32 R2, R2, -0x80000000, RZ ;  /* 0x8000000002027824 */ /* 0x002fc800078e00ff */
[----:B------:R-:W1:Y:S02]  /*0950*/  SYNCS.PHASECHK.TRANS64.TRYWAIT P0, [R6+URZ], R2 ;  /* 0x00000002060075a7 */ /* 0x000e6400080011ff */
[----:B-1----:R-:W-:Y:S05]  /*0960*/  @P0 BRA `(.L_x_15) ;  /* 0x0000000000080947 */ /* 0x002fea0003800000 */
[----:B------:R-:W1:Y:S02]  /*0970*/  SYNCS.PHASECHK.TRANS64.TRYWAIT P0, [R6+URZ], R2 ;  /* 0x00000002060075a7 */ /* 0x000e6400080011ff */
[----:B-1----:R-:W-:Y:S05]  /*0980*/  @!P0 BRA `(.L_x_16) ;  /* 0x0000005800e08947 */ /* 0x002fea0003800000 */
.L_x_15:
[----:B------:R-:W2:Y:S01]  /*0990*/  LDS R8, [R0+0x334b0] ;  /* 0x0334b00000087984 */ /* 0x000ea20000000800 */
[----:B-1----:R-:W-:Y:S01]  /*09a0*/  IMAD.MOV.U32 R3, RZ, RZ, 0xffff ;  /* 0x0000ffffff037424 */ /* 0x002fe200078e00ff */
[----:B------:R-:W-:Y:S01]  /*09b0*/  PRMT R6, R11, 0x654, R6 ;  /* 0x000006540b067816 */ /* 0x000fe20000000006 */
[----:B------:R-:W-:Y:S02]  /*09c0*/  IMAD.MOV.U32 R2, RZ, RZ, 0x1 ;  /* 0x00000001ff027424 */ /* 0x000fe400078e00ff */
[C---:B--2---:R-:W-:Y:S01]  /*09d0*/  IMAD.SHL.U32 R9, R8.reuse, 0x20, RZ ;  /* 0x0000002008097824 */ /* 0x044fe200078e00ff */
[----:B------:R-:W-:Y:S01]  /*09e0*/  SHF.L.U32 R3, R3, R8, RZ ;  /* 0x0000000803037219 */ /* 0x000fe200000006ff */
[----:B------:R-:W-:-:S03]  /*09f0*/  VIADD R7, R8, 0x10 ;  /* 0x0000001008077836 */ /* 0x000fc60000000000 */
[----:B------:R2:W-:Y:S02]  /*0a00*/  STS [R0+0x334b0], R9 ;  /* 0x0334b00900007388 */ /* 0x0005e40000000800 */
[----:B------:R-:W-:Y:S02]  /*0a10*/  SHF.L.U32 R8, R2, R7, RZ ;  /* 0x0000000702087219 */ /* 0x000fe400000006ff */
[----:B------:R-:W-:Y:S02]  /*0a20*/  MOV R7, 0x50 ;  /* 0x0000005000077802 */ /* 0x000fe40000000f00 */
[----:B------:R-:W-:Y:S02]  /*0a30*/  LOP3.LUT R3, R8, R3, RZ, 0xfc, !PT ;  /* 0x0000000308037212 */ /* 0x000fe400078efcff */
[----:B------:R-:W-:-:S05]  /*0a40*/  LEA R4, R4, R7, 0x18 ;  /* 0x0000000704047211 */ /* 0x000fca00078ec0ff */
[----:B------:R2:W-:Y:S01]  /*0a50*/  ATOMS.OR RZ, [R4], R3 ;  /* 0x0000000304ff738c */ /* 0x0005e20003000000 */
[----:B------:R2:W-:Y:S03]  /*0a60*/  SYNCS.ARRIVE.TRANS64.RED.A1T0 RZ, [R6+URZ], RZ ;  /* 0x000000ff06ff79a7 */ /* 0x0005e600081004ff */
[----:B------:R2:W-:Y:S01]  /*0a70*/  ATOMS.XOR RZ, [R5], R2 ;  /* 0x0000000205ff738c */ /* 0x0005e20003800000 */
[----:B------:R-:W-:Y:S05]  /*0a80*/  BRA `(.L_x_14) ;  /* 0x0000000000107947 */ /* 0x000fea0003800000 */
.L_x_7:
[----:B------:R-:W-:Y:S02]  /*0a90*/  MOV R3, 0xffffffff ;  /* 0xffffffff00037802 */ /* 0x000fe40000000f00 */
[----:B------:R-:W-:-:S03]  /*0aa0*/  MOV R2, 0xad0 ;  /* 0x00000ad000027802 */ /* 0x000fc60000000f00 */
[----:B------:R1:W-:Y:S04]  /*0ab0*/  STS [R0+0x334b0], R3 ;  /* 0x0334b00300007388 */ /* 0x0003e80000000800 */
[----:B-1----:R-:W-:Y:S05]  /*0ac0*/  CALL.REL.NOINC `($__internal_1_$__cuda_sm10x_tcgen05_guardrail_trap_phase_invalid_during_alloc) ;  /* 0x0000006000e07944 */ /* 0x002fea0003c00000 */
.L_x_14:
[----:B------:R-:W-:Y:S05]  /*0ad0*/  WARPSYNC.ALL ;  /* 0x0000000000007948 */ /* 0x000fea0003800000 */
[----:B------:R-:W-:Y:S01]  /*0ae0*/  NOP ;  /* 0x0000000000007918 */ /* 0x000fe20000000000 */
.L_x_2:
[----:B------:R-:W1:Y:S02]  /*0af0*/  LDCU UR4, c[0x0][0x36c] ;  /* 0x00006d80ff0477ac */ /* 0x000e640008000800 */
[----:B-1----:R-:W-:-:S09]  /*0b00*/  UISETP.EQ.U32.AND UP0, UPT, UR4, 0x1, UPT ;  /* 0x000000010400788c */ /* 0x002fd2000bf02070 */
[----:B------:R-:W-:Y:S05]  /*0b10*/  BRA.U !UP0, `(.L_x_17) ;  /* 0x0000000108187547 */ /* 0x000fea000b800000 */
[----:B------:R-:W-:-:S00]  /*0b20*/  MEMBAR.ALL.CTA ;  /* 0x0000000000007992 */ /* 0x000fc00000008000 */
[----:B--2345:R-:W-:Y:S06]  /*0b30*/  MEMBAR.ALL.GPU ;  /* 0x0000000000007992 */ /* 0x03cfec000000a000 */
[----:B------:R-:W-:-:S00]  /*0b40*/  ERRBAR ;  /* 0x00000000000079ab */ /* 0x000fc00000000000 */
[----:B------:R-:W-:Y:S08]  /*0b50*/  CGAERRBAR ;  /* 0x00000000000075ab */ /* 0x000ff00000000000 */
[----:B------:R-:W-:Y:S01]  /*0b60*/  UCGABAR_ARV ;  /* 0x00000000000079c7 */ /* 0x000fe20008000000 */
[----:B------:R-:W-:Y:S05]  /*0b70*/  BRA `(.L_x_18) ;  /* 0x0000000000047947 */ /* 0x000fea0003800000 */
.L_x_17:
[----:B--2345:R-:W-:Y:S01]  /*0b80*/  NOP ;  /* 0x0000000000007918 */ /* 0x03cfe20000000000 */
.L_x_18:
[----:B------:R-:W-:Y:S05]  /*0b90*/  BRA.U !UP0, `(.L_x_19) ;  /* 0x00000001080c7547 */ /* 0x000fea000b800000 */
[----:B------:R-:W-:Y:S01]  /*0ba0*/  UCGABAR_WAIT ;  /* 0x0000000000007dc7 */ /* 0x000fe20008000000 */
[----:B------:R-:W-:Y:S01]  /*0bb0*/  CCTL.IVALL ;  /* 0x00000000ff00798f */ /* 0x000fe20002000000 */
[----:B------:R-:W-:Y:S05]  /*0bc0*/  BRA `(.L_x_20) ;  /* 0x0000000000047947 */ /* 0x000fea0003800000 */
.L_x_19:
[----:B------:R-:W-:Y:S06]  /*0bd0*/  BAR.SYNC.DEFER_BLOCKING 0x0 ;  /* 0x0000000000007b1d */ /* 0x000fec0000010000 */
.L_x_20:
[----:B------:R-:W1:Y:S01]  /*0be0*/  LDC R2, c[0x0][0x388] ;  /* 0x0000e200ff027b82 */ /* 0x000e620000000800 */
[----:B------:R-:W2:Y:S01]  /*0bf0*/  S2R R0, SR_LANEID ;  /* 0x0000000000007919 */ /* 0x000ea20000000000 */
[----:B------:R-:W-:Y:S01]  /*0c00*/  ISETP.NE.AND P0, PT, R21, RZ, PT ;  /* 0x000000ff1500720c */ /* 0x000fe20003f05270 */
[----:B-1----:R-:W-:-:S05]  /*0c10*/  VIADD R2, R2, 0x7f ;  /* 0x0000007f02027836 */ /* 0x002fca0000000000 */
[----:B------:R-:W-:-:S05]  /*0c20*/  SHF.R.U32.HI R20, RZ, 0x7, R2 ;  /* 0x00000007ff147819 */ /* 0x000fca0000011602 */
[----:B------:R-:W-:Y:S02]  /*0c30*/  IMAD.SHL.U32 R3, R20, 0x20, RZ ;  /* 0x0000002014037824 */ /* 0x000fe400078e00ff */
[----:B--2---:R-:W-:Y:S05]  /*0c40*/  @!P0 BRA `(.L_x_21) ;  /* 0x0000001000a08947 */ /* 0x004fea0003800000 */
[----:B------:R-:W-:Y:S01]  /*0c50*/  ISETP.NE.AND P0, PT, R21, 0x1, PT ;  /* 0x000000011500780c */ /* 0x000fe20003f05270 */
[----:B------:R-:W1:-:S12]  /*0c60*/  S2UR UR5, SR_CgaCtaId ;  /* 0x00000000000579c3 */ /* 0x000e580000008800 */
[----:B------:R-:W-:Y:S05]  /*0c70*/  @!P0 BRA `(.L_x_22) ;  /* 0x0000000400988947 */ /* 0x000fea0003800000 */
[----:B------:R-:W-:-:S13]  /*0c80*/  ISETP.NE.AND P0, PT, R21, 0x2, PT ;  /* 0x000000021500780c */ /* 0x000fda0003f05270 */
[----:B------:R-:W-:Y:S05]  /*0c90*/  @P0 BRA `(.L_x_23) ;  /* 0x00000038008c0947 */ /* 0x000fea0003800000 */
[----:B------:R-:W2:Y:S02]  /*0ca0*/  S2UR UR4, SR_CTAID.X ;  /* 0x00000000000479c3 */ /* 0x000ea40000002500 */
[----:B--2---:R-:W-:-:S13]  /*0cb0*/  ISETP.LE.U32.AND P0, PT, R3, UR4, PT ;  /* 0x0000000403007c0c */ /* 0x004fda000bf03070 */
[----:B-1----:R-:W-:Y:S05]  /*0cc0*/  @P0 EXIT ;  /* 0x000000000000094d */ /* 0x002fea0003800000 */
[----:B------:R-:W-:Y:S01]  /*0cd0*/  ULOP3.LUT UR4, URZ, UR4, URZ, 0x33, !UPT ;  /* 0x00000004ff047292 */ /* 0x000fe2000f8e33ff */
[--C-:B------:R-:W-:Y:S01]  /*0ce0*/  SHF.R.U32.HI R7, RZ, 0x3, R0.reuse ;  /* 0x00000003ff077819 */ /* 0x100fe20000011600 */
[----:B------:R-:W-:Y:S02]  /*0cf0*/  HFMA2 R16, -RZ, RZ, 0, 0 ;  /* 0x00000000ff107431 */ /* 0x000fe400000001ff */
[----:B------:R-:W-:Y:S01]  /*0d00*/  IMAD.MOV.U32 R15, RZ, RZ, RZ ;  /* 0x000000ffff0f7224 */ /* 0x000fe200078e00ff */
[----:B------:R-:W-:Y:S01]  /*0d10*/  UMOV UR5, URZ ;  /* 0x000000ff00057c82 */ /* 0x000fe20008000000 */
[----:B------:R-:W-:Y:S01]  /*0d20*/  LOP3.LUT R5, R7, 0x2, RZ, 0x3c, !PT ;  /* 0x0000000207057812 */ /* 0x000fe200078e3cff */
[----:B------:R-:W-:Y:S01]  /*0d30*/  VIADD R25, R3, UR4 ;  /* 0x0000000403197c36 */ /* 0x000fe20008000000 */
[C---:B------:R-:W-:Y:S01]  /*0d40*/  LOP3.LUT R17, R7.reuse, 0x3, RZ, 0x3c, !PT ;  /* 0x0000000307117812 */ /* 0x040fe200078e3cff */
[C---:B------:R-:W-:Y:S01]  /*0d50*/  IMAD.SHL.U32 R21, R7.reuse, 0x20, RZ ;  /* 0x0000002007157824 */ /* 0x040fe200078e00ff */
[----:B------:R-:W-:Y:S01]  /*0d60*/  LOP3.LUT R19, R7, 0x1, RZ, 0x3c, !PT ;  /* 0x0000000107137812 */ /* 0x000fe200078e3cff */
[C---:B------:R-:W-:Y:S01]  /*0d70*/  IMAD R20, R0.reuse, 0x4, R7 ;  /* 0x0000000400147824 */ /* 0x040fe200078e0207 */
[----:B------:R-:W-:Y:S01]  /*0d80*/  SHF.R.U32.HI R25, RZ, 0x2, R25 ;  /* 0x00000002ff197819 */ /* 0x000fe20000011619 */
[C---:B------:R-:W-:Y:S01]  /*0d90*/  IMAD.IADD R24, R21.reuse, 0x1, R0 ;  /* 0x0000000115187824 */ /* 0x040fe200078e0200 */
[C---:B------:R-:W-:Y:S01]  /*0da0*/  LOP3.LUT R23, R21.reuse, 0x20, RZ, 0x3c, !PT ;  /* 0x0000002015177812 */ /* 0x040fe200078e3cff */
[----:B------:R-:W-:Y:S01]  /*0db0*/  IMAD R18, R0, 0x4, R5 ;  /* 0x0000000400127824 */ /* 0x000fe200078e0205 */
[----:B------:R-:W-:Y:S01]  /*0dc0*/  LOP3.LUT R3, R21, 0x40, RZ, 0x3c, !PT ;  /* 0x0000004015037812 */ /* 0x000fe200078e3cff */
[----:B------:R-:W-:Y:S01]  /*0dd0*/  IMAD.HI.U32 R25, R25, 0x1bacf915, RZ ;  /* 0x1bacf91519197827 */ /* 0x000fe200078e00ff */
[----:B------:R-:W-:-:S02]  /*0de0*/  LOP3.LUT R21, R21, 0x60, RZ, 0x3c, !PT ;  /* 0x0000006015157812 */ /* 0x000fc400078e3cff */
[C---:B------:R-:W-:Y:S01]  /*0df0*/  LEA R19, R0.reuse, R19, 0x2 ;  /* 0x0000001300137211 */ /* 0x040fe200078e10ff */
[----:B------:R-:W-:Y:S01]  /*0e00*/  IMAD R17, R0, 0x4, R17 ;  /* 0x0000000400117824 */ /* 0x000fe200078e0211 */
[----:B------:R-:W-:Y:S01]  /*0e10*/  IADD3 R23, PT, PT, R23, R0, RZ ;  /* 0x0000000017177210 */ /* 0x000fe20007ffe0ff */
[--C-:B------:R-:W-:Y:S01]  /*0e20*/  IMAD.IADD R22, R3, 0x1, R0.reuse ;  /* 0x0000000103167824 */ /* 0x100fe200078e0200 */
[----:B------:R-:W-:Y:S01]  /*0e30*/  SHF.R.U32.HI R25, RZ, 0x2, R25 ;  /* 0x00000002ff197819 */ /* 0x000fe20000011619 */
[----:B------:R-:W-:-:S07]  /*0e40*/  IMAD.IADD R21, R21, 0x1, R0 ;  /* 0x0000000115157824 */ /* 0x000fce00078e0200 */
.L_x_27:
[----:B-1----:R-:W1:Y:S01]  /*0e50*/  S2R R0, SR_CgaCtaId ;  /* 0x0000000000007919 */ /* 0x002e620000008800 */
[----:B------:R-:W-:Y:S01]  /*0e60*/  MOV R3, 0x400 ;  /* 0x0000040000037802 */ /* 0x000fe20000000f00 */
[----:B------:R-:W-:-:S03]  /*0e70*/  UMOV UR4, URZ ;  /* 0x000000ff00047c82 */ /* 0x000fc60008000000 */
[----:B-1----:R-:W-:-:S07]  /*0e80*/  LEA R0, R0, R3, 0x18 ;  /* 0x0000000300007211 */ /* 0x002fce00078ec0ff */
.L_x_26:
[----:B-1----:R-:W-:Y:S01]  /*0e90*/  LEA R2, R15, R0, 0x3 ;  /* 0x000000000f027211 */ /* 0x002fe200078e18ff */
[----:B------:R-:W-:Y:S01]  /*0ea0*/  ULOP3.LUT UP0, URZ, UR4, 0x3, URZ, 0xc0, !UPT ;  /* 0x0000000304ff7892 */ /* 0x000fe2000f80c0ff */
[----:B------:R-:W-:-:S04]  /*0eb0*/  SHF.L.U32 R5, R16, 0x1f, RZ ;  /* 0x0000001f10057819 */ /* 0x000fc800000006ff */
[----:B------:R-:W1:Y:S02]  /*0ec0*/  SYNCS.PHASECHK.TRANS64.TRYWAIT P0, [R2+URZ+0x33400], R5 ;  /* 0x03340005020075a7 */ /* 0x000e6400080011ff */
[----:B-1----:R-:W-:Y:S05]  /*0ed0*/  @!P0 BRA `(.L_x_24) ;  /* 0x0000005400a48947 */ /* 0x002fea0003800000 */
.L_x_85:
[----:B------:R-:W-:Y:S05]  /*0ee0*/  BRA.U UP0, `(.L_x_25) ;  /* 0x0000000100bc7547 */ /* 0x000fea000b800000 */
[C-C-:B------:R-:W-:Y:S02]  /*0ef0*/  IMAD R26, R15.reuse, 0x200, R0.reuse ;  /* 0x000002000f1a7824 */ /* 0x140fe400078e0200 */
[----:B------:R-:W-:Y:S02]  /*0f00*/  IMAD R3, R15, 0x400, R0 ;  /* 0x000004000f037824 */ /* 0x000fe400078e0200 */
[--C-:B------:R-:W-:Y:S01]  /*0f10*/  IMAD R9, R24, 0x4, R26.reuse ;  /* 0x0000000418097824 */ /* 0x100fe200078e021a */
[-C--:B------:R-:W-:Y:S01]  /*0f20*/  LEA R8, R23, R26.reuse, 0x2 ;  /* 0x0000001a17087211 */ /* 0x080fe200078e10ff */
[--C-:B------:R-:W-:Y:S01]  /*0f30*/  IMAD R29, R22, 0x4, R26.reuse ;  /* 0x00000004161d7824 */ /* 0x100fe200078e021a */
[-C--:B------:R-:W-:Y:S01]  /*0f40*/  LEA R27, R21, R26.reuse, 0x2 ;  /* 0x0000001a151b7211 */ /* 0x080fe200078e10ff */
[--C-:B-1----:R-:W-:Y:S01]  /*0f50*/  IMAD R5, R19, 0x4, R26.reuse ;  /* 0x0000000413057824 */ /* 0x102fe200078e021a */
[-C--:B------:R-:W-:Y:S01]  /*0f60*/  LEA R6, R20, R26.reuse, 0x2 ;  /* 0x0000001a14067211 */ /* 0x080fe200078e10ff */
[----:B------:R-:W1:Y:S01]  /*0f70*/  LDS R9, [R9+0x31000] ;  /* 0x0310000009097984 */ /* 0x000e620000000800 */
[----:B------:R-:W-:Y:S01]  /*0f80*/  LEA R4, R18, R26, 0x2 ;  /* 0x0000001a12047211 */ /* 0x000fe200078e10ff */
[----:B------:R-:W-:Y:S01]  /*0f90*/  IMAD R26, R17, 0x4, R26 ;  /* 0x00000004111a7824 */ /* 0x000fe200078e021a */
[-C--:B------:R-:W-:Y:S01]  /*0fa0*/  LEA R14, R24, R3.reuse, 0x2 ;  /* 0x00000003180e7211 */ /* 0x080fe200078e10ff */
[----:B------:R-:W2:Y:S01]  /*0fb0*/  LDS R8, [R8+0x31000] ;  /* 0x0310000008087984 */ /* 0x000ea20000000800 */
[--C-:B------:R-:W-:Y:S01]  /*0fc0*/  IMAD R11, R23, 0x4, R3.reuse ;  /* 0x00000004170b7824 */ /* 0x100fe200078e0203 */
[----:B------:R-:W-:Y:S01]  /*0fd0*/  LEA R10, R22, R3, 0x2 ;  /* 0x00000003160a7211 */ /* 0x000fe200078e10ff */
[----:B------:R-:W-:Y:S01]  /*0fe0*/  IMAD R7, R21, 0x4, R3 ;  /* 0x0000000415077824 */ /* 0x000fe200078e0203 */
[----:B------:R-:W3:Y:S04]  /*0ff0*/  LDS R29, [R29+0x31000] ;  /* 0x031000001d1d7984 */ /* 0x000ee80000000800 */
[----:B------:R-:W4:Y:S01]  /*1000*/  LDS R27, [R27+0x31000] ;  /* 0x031000001b1b7984 */ /* 0x000f220000000800 */
[----:B------:R-:W-:-:S03]  /*1010*/  NOP ;  /* 0x0000000000007918 */ /* 0x000fc60000000000 */
[----:B-1----:R1:W-:Y:S04]  /*1020*/  STS [R6+0x31000], R9 ;  /* 0x0310000906007388 */ /* 0x0023e80000000800 */
[----:B--2---:R2:W-:Y:S04]  /*1030*/  STS [R5+0x31000], R8 ;  /* 0x0310000805007388 */ /* 0x0045e80000000800 */
[----:B---3--:R3:W-:Y:S04]  /*1040*/  STS [R4+0x31000], R29 ;  /* 0x0310001d04007388 */ /* 0x0087e80000000800 */
[----:B----4-:R-:W-:Y:S04]  /*1050*/  STS [R26+0x31000], R27 ;  /* 0x0310001b1a007388 */ /* 0x010fe80000000800 */
[----:B------:R-:W4:Y:S04]  /*1060*/  LDS R13, [R14+0x31c00] ;  /* 0x031c00000e0d7984 */ /* 0x000f280000000800 */
[----:B------:R-:W5:Y:S04]  /*1070*/  LDS R12, [R11+0x31c00] ;  /* 0x031c00000b0c7984 */ /* 0x000f680000000800 */
[----:B------:R-:W5:Y:S01]  /*1080*/  LDS R9, [R10+0x31c00] ;  /* 0x031c00000a097984 */ /* 0x000f620000000800 */
[----:B-1----:R-:W-:-:S03]  /*1090*/  LEA R6, R20, R3, 0x2 ;  /* 0x0000000314067211 */ /* 0x002fc600078e10ff */
[----:B------:R-:W1:Y:S01]  /*10a0*/  LDS R8, [R7+0x31c00] ;  /* 0x031c000007087984 */ /* 0x000e620000000800 */
[----:B--2---:R-:W-:Y:S01]  /*10b0*/  IMAD R5, R19, 0x4, R3 ;  /* 0x0000000413057824 */ /* 0x004fe200078e0203 */
[----:B------:R-:W-:Y:S01]  /*10c0*/  NOP ;  /* 0x0000000000007918 */ /* 0x000fe20000000000 */
[-C--:B---3--:R-:W-:Y:S02]  /*10d0*/  LEA R4, R18, R3.reuse, 0x2 ;  /* 0x0000000312047211 */ /* 0x088fe400078e10ff */
[----:B------:R-:W-:Y:S01]  /*10e0*/  LEA R3, R17, R3, 0x2 ;  /* 0x0000000311037211 */ /* 0x000fe200078e10ff */
[----:B----4-:R-:W-:Y:S04]  /*10f0*/  STS [R6+0x31c00], R13 ;  /* 0x031c000d06007388 */ /* 0x010fe80000000800 */
[----:B-----5:R-:W-:Y:S04]  /*1100*/  STS [R5+0x31c00], R12 ;  /* 0x031c000c05007388 */ /* 0x020fe80000000800 */
[----:B------:R-:W-:Y:S04]  /*1110*/  STS [R4+0x31c00], R9 ;  /* 0x031c000904007388 */ /* 0x000fe80000000800 */
[----:B-1----:R-:W-:Y:S04]  /*1120*/  STS [R3+0x31c00], R8 ;  /* 0x031c000803007388 */ /* 0x002fe80000000800 */
[----:B------:R-:W1:Y:S04]  /*1130*/  LDS R27, [R14+0x31e00] ;  /* 0x031e00000e1b7984 */ /* 0x000e680000000800 */
[----:B------:R-:W2:Y:S04]  /*1140*/  LDS R26, [R11+0x31e00] ;  /* 0x031e00000b1a7984 */ /* 0x000ea80000000800 */
[----:B------:R-:W3:Y:S04]  /*1150*/  LDS R29, [R10+0x31e00] ;  /* 0x031e00000a1d7984 */ /* 0x000ee80000000800 */
[----:B------:R-:W4:Y:S01]  /*1160*/  LDS R28, [R7+0x31e00] ;  /* 0x031e0000071c7984 */ /* 0x000f220000000800 */
[----:B------:R-:W-:-:S03]  /*1170*/  NOP ;  /* 0x0000000000007918 */ /* 0x000fc60000000000 */
[----:B-1----:R5:W-:Y:S04]  /*1180*/  STS [R6+0x31e00], R27 ;  /* 0x031e001b06007388 */ /* 0x002be80000000800 */
[----:B--2---:R5:W-:Y:S04]  /*1190*/  STS [R5+0x31e00], R26 ;  /* 0x031e001a05007388 */ /* 0x004be80000000800 */
[----:B---3--:R5:W-:Y:S04]  /*11a0*/  STS [R4+0x31e00], R29 ;  /* 0x031e001d04007388 */ /* 0x008be80000000800 */
[----:B----4-:R5:W-:Y:S01]  /*11b0*/  STS [R3+0x31e00], R28 ;  /* 0x031e001c03007388 */ /* 0x010be20000000800 */
[----:B------:R1:W-:Y:S06]  /*11c0*/  MEMBAR.ALL.CTA ;  /* 0x0000000000007992 */ /* 0x0003ec0000008000 */
[----:B-1----:R-:W2:Y:S02]  /*11d0*/  FENCE.VIEW.ASYNC.S ;  /* 0x00000000000073c6 */ /* 0x002ea40000000000 */
.L_x_25:
[----:B-1----:R-:W-:Y:S01]  /*11e0*/  VIADD R2, R2, 0x33460 ;  /* 0x0003346002027836 */ /* 0x002fe20000000000 */
[C---:B------:R-:W-:Y:S01]  /*11f0*/  ISETP.NE.AND P0, PT, R15.reuse, 0x5, PT ;  /* 0x000000050f00780c */ /* 0x040fe20003f05270 */
[----:B------:R-:W-:Y:S01]  /*1200*/  VIADD R15, R15, 0x1 ;  /* 0x000000010f0f7836 */ /* 0x000fe20000000000 */
[----:B------:R-:W-:Y:S02]  /*1210*/  UIADD3 UR4, UPT, UPT, UR4, 0x1, URZ ;  /* 0x0000000104047890 */ /* 0x000fe4000fffe0ff */
[----:B------:R-:W-:Y:S02]  /*1220*/  PRMT R2, RZ, 0x654, R2 ;  /* 0x00000654ff027816 */ /* 0x000fe40000000002 */
[----:B------:R-:W-:Y:S01]  /*1230*/  SEL R15, R15, RZ, P0 ;  /* 0x000000ff0f0f7207 */ /* 0x000fe20000000000 */
[----:B------:R-:W-:Y:S01]  /*1240*/  UISETP.NE.AND UP0, UPT, UR4, 0x10, UPT ;  /* 0x000000100400788c */ /* 0x000fe2000bf05270 */
[----:B--2---:R1:W-:Y:S02]  /*1250*/  SYNCS.ARRIVE.TRANS64.RED.A1T0 RZ, [R2+URZ], RZ ;  /* 0x000000ff02ff79a7 */ /* 0x0043e400081004ff */
[----:B------:R-:W-:-:S04]  /*1260*/  ISETP.NE.AND P0, PT, R15, RZ, PT ;  /* 0x000000ff0f00720c */ /* 0x000fc80003f05270 */
[----:B-----5:R-:W-:-:S04]  /*1270*/  SEL R3, RZ, 0x1, P0 ;  /* 0x00000001ff037807 */ /* 0x020fc80000000000 */
[----:B------:R-:W-:Y:S01]  /*1280*/  LOP3.LUT R16, R16, R3, RZ, 0x3c, !PT ;  /* 0x0000000310107212 */ /* 0x000fe200078e3cff */
[----:B------:R-:W-:Y:S06]  /*1290*/  BRA.U UP0, `(.L_x_26) ;  /* 0xfffffff900fc7547 */ /* 0x000fec000b83ffff */
[----:B------:R-:W-:-:S13]  /*12a0*/  ISETP.NE.AND P0, PT, R25, UR5, PT ;  /* 0x0000000519007c0c */ /* 0x000fda000bf05270 */
[----:B------:R-:W-:Y:S05]  /*12b0*/  @!P0 EXIT ;  /* 0x000000000000894d */ /* 0x000fea0003800000 */
[----:B------:R-:W-:Y:S01]  /*12c0*/  UIADD3 UR5, UPT, UPT, UR5, 0x1, URZ ;  /* 0x0000000105057890 */ /* 0x000fe2000fffe0ff */
[----:B------:R-:W-:Y:S05]  /*12d0*/  BRA `(.L_x_27) ;  /* 0xfffffff800dc7947 */ /* 0x000fea000383ffff */
.L_x_22:
[----:B-1----:R-:W-:-:S09]  /*12e0*/  UISETP.NE.AND UP0, UPT, UR5, URZ, UPT ;  /* 0x000000ff0500728c */ /* 0x002fd2000bf05270 */
[----:B------:R-:W-:Y:S05]  /*12f0*/  BRA.U UP0, `(.L_x_23) ;  /* 0x0000003100f47547 */ /* 0x000fea000b800000 */
[----:B------:R-:W1:Y:S01]  /*1300*/  S2UR UR4, SR_CTAID.X ;  /* 0x00000000000479c3 */ /* 0x000e620000002500 */
[----:B------:R-:W-:Y:S01]  /*1310*/  UMOV UR9, 0x400 ;  /* 0x0000040000097882 */ /* 0x000fe20000000000 */
[----:B------:R-:W-:Y:S01]  /*1320*/  ISETP.GE.U32.AND P1, PT, R0, 0x6, PT ;  /* 0x000000060000780c */ /* 0x000fe20003f26070 */
[----:B------:R-:W-:-:S04]  /*1330*/  ULEA UR9, UR5, UR9, 0x18 ;  /* 0x0000000905097291 */ /* 0x000fc8000f8ec0ff */
[----:B------:R-:W-:Y:S02]  /*1340*/  UIADD3 UR5, UPT, UPT, UR9, 0x1c000, URZ ;  /* 0x0001c00009057890 */ /* 0x000fe4000fffe0ff */
[----:B------:R-:W-:Y:S02]  /*1350*/  UIADD3 UR6, UPT, UPT, UR9, 0x4000, URZ ;  /* 0x0000400009067890 */ /* 0x000fe4000fffe0ff */
[----:B------:R-:W-:Y:S02]  /*1360*/  USHF.R.U32.HI UR5, URZ, 0x4, UR5 ;  /* 0x00000004ff057899 */ /* 0x000fe40008011605 */
[----:B------:R-:W-:Y:S02]  /*1370*/  USHF.R.U32.HI UR6, URZ, 0x4, UR6 ;  /* 0x00000004ff067899 */ /* 0x000fe40008011606 */
[----:B------:R-:W-:Y:S02]  /*1380*/  ULOP3.LUT UR5, UR5, 0x3fc0, URZ, 0xc0, !UPT ;  /* 0x00003fc005057892 */ /* 0x000fe4000f8ec0ff */
[----:B------:R-:W-:-:S04]  /*1390*/  ULOP3.LUT UR6, UR6, 0x3fc0, URZ, 0xc0, !UPT ;  /* 0x00003fc006067892 */ /* 0x000fc8000f8ec0ff */
[----:B------:R-:W-:Y:S02]  /*13a0*/  IMAD.U32 R5, RZ, RZ, UR5 ;  /* 0x00000005ff057e24 */ /* 0x000fe4000f8e00ff */
[C---:B------:R-:W-:Y:S02]  /*13b0*/  LEA R4, R0.reuse, UR6, 0xa ;  /* 0x0000000600047c11 */ /* 0x040fe4000f8e50ff */
[----:B-1----:R-:W-:Y:S01]  /*13c0*/  ISETP.LE.U32.AND P0, PT, R3, UR4, PT ;  /* 0x0000000403007c0c */ /* 0x002fe2000bf03070 */
[----:B------:R-:W-:Y:S01]  /*13d0*/  IMAD R2, R0, 0x380, R5 ;  /* 0x0000038000027824 */ /* 0x000fe200078e0205 */
[----:B------:R-:W-:Y:S01]  /*13e0*/  SEL R4, R4, RZ, !P1 ;  /* 0x000000ff04047207 */ /* 0x000fe20004800000 */
[----:B------:R-:W-:-:S03]  /*13f0*/  IMAD.MOV.U32 R0, RZ, RZ, -0x1 ;  /* 0xffffffffff007424 */ /* 0x000fc600078e00ff */
[----:B------:R-:W-:-:S07]  /*1400*/  SEL R2, R2, RZ, !P1 ;  /* 0x000000ff02027207 */ /* 0x000fce0004800000 */
[----:B------:R-:W-:Y:S05]  /*1410*/  @P0 BRA `(.L_x_28) ;  /* 0x0000000800740947 */ /* 0x000fea0003800000 */
[----:B------:R-:W-:Y:S01]  /*1420*/  LOP3.LUT R0, RZ, UR4, RZ, 0x33, !PT ;  /* 0x00000004ff007c12 */ /* 0x000fe2000f8e33ff */
[----:B------:R-:W-:Y:S01]  /*1430*/  IMAD.MOV.U32 R6, RZ, RZ, RZ ;  /* 0x000000ffff067224 */ /* 0x000fe200078e00ff */
[----:B------:R-:W-:Y:S01]  /*1440*/  UMOV UR19, URZ ;  /* 0x000000ff00137c82 */ /* 0x000fe20008000000 */
[----:B------:R-:W-:Y:S01]  /*1450*/  UMOV UR11, URZ ;  /* 0x000000ff000b7c82 */ /* 0x000fe20008000000 */
[----:B------:R-:W-:Y:S01]  /*1460*/  UMOV UR6, 0x1c0 ;  /* 0x000001c000067882 */ /* 0x000fe20000000000 */
[----:B------:R-:W-:Y:S01]  /*1470*/  IMAD.IADD R0, R3, 0x1, R0 ;  /* 0x0000000103007824 */ /* 0x000fe200078e0200 */
[----:B------:R-:W-:Y:S01]  /*1480*/  UMOV UR7, 0x1c4 ;  /* 0x000001c400077882 */ /* 0x000fe20000000000 */
[----:B------:R-:W-:Y:S01]  /*1490*/  UMOV UR4, 0x1c0 ;  /* 0x000001c000047882 */ /* 0x000fe20000000000 */
[----:B------:R-:W-:Y:S02]  /*14a0*/  UMOV UR5, 0x1c4 ;  /* 0x000001c400057882 */ /* 0x000fe40000000000 */
[----:B------:R-:W-:-:S05]  /*14b0*/  SHF.R.U32.HI R0, RZ, 0x2, R0 ;  /* 0x00000002ff007819 */ /* 0x000fca0000011600 */
[----:B------:R-:W-:-:S05]  /*14c0*/  IMAD.HI.U32 R0, R0, 0x1bacf915, RZ ;  /* 0x1bacf91500007827 */ /* 0x000fca00078e00ff */
[----:B------:R-:W-:-:S07]  /*14d0*/  SHF.R.U32.HI R0, RZ, 0x2, R0 ;  /* 0x00000002ff007819 */ /* 0x000fce0000011600 */
.L_x_35:
[----:B-1----:R-:W-:Y:S01]  /*14e0*/  USHF.R.U32.HI UR10, URZ, 0x1, UR19 ;  /* 0x00000001ff0a7899 */ /* 0x002fe20008011613 */
[----:B------:R-:W-:Y:S01]  /*14f0*/  IMAD.MOV.U32 R9, RZ, RZ, 0x1 ;  /* 0x00000001ff097424 */ /* 0x000fe200078e00ff */
[----:B--2---:R-:W-:Y:S02]  /*1500*/  USHF.L.U32 UR8, UR19, 0x3, URZ ;  /* 0x0000000313087899 */ /* 0x004fe400080006ff */
[----:B------:R-:W-:Y:S02]  /*1510*/  ULOP3.LUT UR10, UR10, 0x1, URZ, 0xc, !UPT ;  /* 0x000000010a0a7892 */ /* 0x000fe4000f8e0cff */
[----:B------:R-:W-:Y:S02]  /*1520*/  ULOP3.LUT UR8, UR8, 0x8, URZ, 0xc0, !UPT ;  /* 0x0000000808087892 */ /* 0x000fe4000f8ec0ff */
[----:B------:R-:W-:Y:S02]  /*1530*/  USHF.L.U32 UR10, UR10, 0x1f, URZ ;  /* 0x0000001f0a0a7899 */ /* 0x000fe400080006ff */
[----:B------:R-:W-:-:S02]  /*1540*/  ULOP3.LUT UR13, UR19, 0x1, URZ, 0xc0, !UPT ;  /* 0x00000001130d7892 */ /* 0x000fc4000f8ec0ff */
[----:B------:R-:W-:Y:S01]  /*1550*/  IMAD.U32 R3, RZ, RZ, UR8 ;  /* 0x00000008ff037e24 */ /* 0x000fe2000f8e00ff */
[----:B------:R-:W-:Y:S01]  /*1560*/  UIADD3 UR8, UPT, UPT, UR9, UR8, URZ ;  /* 0x0000000809087290 */ /* 0x000fe2000fffe0ff */
[----:B------:R-:W-:Y:S01]  /*1570*/  MOV R8, UR10 ;  /* 0x0000000a00087c02 */ /* 0x000fe20008000f00 */
[----:B------:R-:W-:Y:S01]  /*1580*/  UMOV UR12, UR19 ;  /* 0x00000013000c7c82 */ /* 0x000fe20008000000 */
[----:B------:R-:W-:Y:S01]  /*1590*/  UIADD3 UR19, UPT, UPT, UR19, 0x1, URZ ;  /* 0x0000000113137890 */ /* 0x000fe2000fffe0ff */
[----:B------:R-:W-:Y:S01]  /*15a0*/  ISETP.NE.AND P0, PT, R0, UR12, PT ;  /* 0x0000000c00007c0c */ /* 0x000fe2000bf05270 */
[----:B------:R-:W1:Y:S01]  /*15b0*/  SYNCS.PHASECHK.TRANS64.TRYWAIT P1, [R3+UR9+0x334a0], R8 ;  /* 0x0334a008030075a7 */ /* 0x000e620008021109 */
[----:B------:R-:W-:Y:S02]  /*15c0*/  UIMAD UR13, UR13, 0xe0, URZ ;  /* 0x000000e00d0d78a4 */ /* 0x000fe4000f8e02ff */
[----:B------:R-:W-:Y:S01]  /*15d0*/  UIADD3 UR12, UPT, UPT, UR8, 0x33490, URZ ;  /* 0x00033490080c7890 */ /* 0x000fe2000fffe0ff */
[----:B-1----:R-:W-:Y:S11]  /*15e0*/  @!P1 BRA `(.L_x_29) ;  /* 0x0000004c00f89947 */ /* 0x002ff60003800000 */
.L_x_87:
[----:B------:R-:W-:Y:S01]  /*15f0*/  NOP ;  /* 0x0000000000007918 */ /* 0x000fe20000000000 */
[----:B------:R-:W-:Y:S01]  /*1600*/  UMOV UR18, 0xe ;  /* 0x0000000e00127882 */ /* 0x000fe20000000000 */
[----:B------:R-:W-:-:S05]  /*1610*/  UMOV UR17, 0xfffffff0 ;  /* 0xfffffff000117882 */ /* 0x000fca0000000000 */
.L_x_34:
[----:B-1----:R-:W-:Y:S01]  /*1620*/  ULEA UR14, UR11, UR9, 0x3 ;  /* 0x000000090b0e7291 */ /* 0x002fe2000f8e18ff */
[----:B-1----:R-:W-:Y:S01]  /*1630*/  SHF.L.U32 R11, R6, 0x1f, RZ ;  /* 0x0000001f060b7819 */ /* 0x002fe200000006ff */
[----:B------:R-:W-:Y:S01]  /*1640*/  UIADD3 UR15, UPT, UPT, UR17, 0x10, URZ ;  /* 0x00000010110f7890 */ /* 0x000fe2000fffe0ff */
[----:B------:R-:W-:Y:S03]  /*1650*/  MOV R3, UR11 ;  /* 0x0000000b00037c02 */ /* 0x000fe60008000f00 */
[----:B------:R-:W-:Y:S03]  /*1660*/  ULOP3.LUT UP0, UR15, UR15, 0x2, URZ, 0xc0, !UPT ;  /* 0x000000020f0f7892 */ /* 0x000fe6000f80c0ff */
[----:B------:R-:W1:Y:S02]  /*1670*/  SYNCS.PHASECHK.TRANS64.TRYWAIT P1, [UR14+0x33460], R11 ;  /* 0x0334600bff0075a7 */ /* 0x000e64000802110e */
[----:B-12---:R-:W-:Y:S07]  /*1680*/  @!P1 BRA `(.L_x_30) ;  /* 0x0000004c00f09947 */ /* 0x006fee0003800000 */
.L_x_89:
[----:B------:R-:W-:Y:S01]  /*1690*/  NOP ;  /* 0x0000000000007918 */ /* 0x000fe20000000000 */
[----:B------:R-:W-:Y:S05]  /*16a0*/  BRA.U UP0, `(.L_x_31) ;  /* 0x0000000100487547 */ /* 0x000fea000b800000 */
[----:B------:R-:W-:Y:S02]  /*16b0*/  ULEA UR16, UR11, UR9, 0x9 ;  /* 0x000000090b107291 */ /* 0x000fe4000f8e48ff */
[----:B------:R-:W-:Y:S02]  /*16c0*/  ULEA UR8, UR11, UR9, 0xa ;  /* 0x000000090b087291 */ /* 0x000fe4000f8e50ff */
[----:B------:R-:W-:Y:S02]  /*16d0*/  UIADD3 UR16, UPT, UPT, UR16, 0x31000, URZ ;  /* 0x0003100010107890 */ /* 0x000fe4000fffe0ff */
[----:B------:R-:W-:Y:S02]  /*16e0*/  UIADD3 UR10, UPT, UPT, UR8, 0x31c00, URZ ;  /* 0x00031c00080a7890 */ /* 0x000fe4000fffe0ff */
[----:B------:R-:W-:Y:S02]  /*16f0*/  UIADD3 UR8, UPT, UPT, UR8, 0x31e00, URZ ;  /* 0x00031e0008087890 */ /* 0x000fe4000fffe0ff */
[----:B------:R-:W-:Y:S02]  /*1700*/  USHF.R.U32.HI UR16, URZ, 0x4, UR16 ;  /* 0x00000004ff107899 */ /* 0x000fe40008011610 */
[----:B------:R-:W-:Y:S02]  /*1710*/  USHF.R.U32.HI UR10, URZ, 0x4, UR10 ;  /* 0x00000004ff0a7899 */ /* 0x000fe4000801160a */
[----:B------:R-:W-:Y:S02]  /*1720*/  USHF.R.U32.HI UR8, URZ, 0x4, UR8 ;  /* 0x00000004ff087899 */ /* 0x000fe40008011608 */
[----:B------:R-:W-:Y:S02]  /*1730*/  ULOP3.LUT UR20, UR16, 0x3fe0, URZ, 0xc0, !UPT ;  /* 0x00003fe010147892 */ /* 0x000fe4000f8ec0ff */
[----:B------:R-:W-:Y:S02]  /*1740*/  ULOP3.LUT UR22, UR10, 0x3fc0, URZ, 0xc0, !UPT ;  /* 0x00003fc00a167892 */ /* 0x000fe4000f8ec0ff */
[----:B------:R-:W-:Y:S01]  /*1750*/  ULOP3.LUT UR24, UR8, 0x3fe0, URZ, 0xc0, !UPT ;  /* 0x00003fe008187892 */ /* 0x000fe2000f8ec0ff */
[----:B------:R-:W-:Y:S01]  /*1760*/  UMOV UR21, 0x4008 ;  /* 0x0000400800157882 */ /* 0x000fe20000000000 */
[----:B------:R-:W-:Y:S01]  /*1770*/  UMOV UR23, 0x4008 ;  /* 0x0000400800177882 */ /* 0x000fe20000000000 */
[----:B------:R-:W-:Y:S02]  /*1780*/  UMOV UR25, 0x4008 ;  /* 0x0000400800197882 */ /* 0x000fe40000000000 */
[----:B------:R2:W-:Y:S02]  /*1790*/  UTCCP.T.S.2CTA.4x32dp128bit tmem[0x1c0], gdesc[UR20] ;  /* 0x0001c014ff0079e7 */ /* 0x0005e40009300000 */
[----:B------:R2:W-:Y:S02]  /*17a0*/  UTCCP.T.S.2CTA.4x32dp128bit tmem[0x1c4], gdesc[UR22] ;  /* 0x0001c416ff0079e7 */ /* 0x0005e40009300000 */
[----:B------:R2:W-:Y:S01]  /*17b0*/  UTCCP.T.S.2CTA.4x32dp128bit tmem[0x1c8], gdesc[UR24] ;  /* 0x0001c818ff0079e7 */ /* 0x0005e20009300000 */
[----:B------:R-:W-:Y:S02]  /*17c0*/  NOP ;  /* 0x0000000000007918 */ /* 0x000fe40000000000 */
.L_x_31:
[----:B------:R-:W-:Y:S01]  /*17d0*/  UISETP.NE.AND UP0, UPT, UR11, 0x5, UPT ;  /* 0x000000050b00788c */ /* 0x000fe2000bf05270 */
[----:B-1----:R-:W-:Y:S01]  /*17e0*/  SHFL.IDX PT, R5, R4, R3, 0x1f ;  /* 0x00001f0304057589 */ /* 0x002fe200000e0000 */
[----:B------:R-:W-:Y:S01]  /*17f0*/  UIADD3 UR11, UPT, UPT, UR11, 0x1, URZ ;  /* 0x000000010b0b7890 */ /* 0x000fe2000fffe0ff */
[----:B------:R-:W-:Y:S03]  /*1800*/  NOP ;  /* 0x0000000000007918 */ /* 0x000fe60000000000 */
[----:B------:R-:W-:Y:S03]  /*1810*/  USEL UR11, UR11, URZ, UP0 ;  /* 0x000000ff0b0b7287 */ /* 0x000fe60008000000 */
[----:B------:R-:W1:Y:S01]  /*1820*/  SHFL.IDX PT, R7, R2, R3, 0x1f ;  /* 0x00001f0302077589 */ /* 0x000e6200000e0000 */
[----:B------:R-:W-:Y:S02]  /*1830*/  USHF.L.U32 UR16, UR15, 0x4, URZ ;  /* 0x000000040f107899 */ /* 0x000fe400080006ff */
[----:B------:R-:W-:Y:S02]  /*1840*/  ULEA UR10, UR11, UR9, 0x3 ;  /* 0x000000090b0a7291 */ /* 0x000fe4000f8e18ff */
[----:B------:R-:W-:Y:S01]  /*1850*/  ULEA UR15, UR15, 0x10b8, 0xd ;  /* 0x000010b80f0f7891 */ /* 0x000fe2000f8e68ff */
[----:B------:R-:W-:Y:S01]  /*1860*/  ISETP.NE.AND P1, PT, RZ, UR11, PT ;  /* 0x0000000bff007c0c */ /* 0x000fe2000bf25270 */
[----:B------:R-:W-:Y:S01]  /*1870*/  UISETP.NE.AND UP0, UPT, UR17, -0x10, UPT ;  /* 0xfffffff01100788c */ /* 0x000fe2000bf05270 */
[----:B------:R-:W-:Y:S01]  /*1880*/  IMAD.U32 R11, RZ, RZ, UR11 ;  /* 0x0000000bff0b7e24 */ /* 0x000fe2000f8e00ff */
[----:B------:R-:W-:Y:S02]  /*1890*/  UPRMT UR29, UR16, 0x5410, UR15 ;  /* 0x00005410101d7896 */ /* 0x000fe4000800000f */
[----:B------:R-:W-:Y:S01]  /*18a0*/  UIADD3 UR14, UPT, UPT, UR14, 0x33430, URZ ;  /* 0x000334300e0e7890 */ /* 0x000fe2000fffe0ff */
[----:B------:R-:W-:Y:S01]  /*18b0*/  UMOV UR28, URZ ;  /* 0x000000ff001c7c82 */ /* 0x000fe20008000000 */
[----:B--2---:R-:W-:Y:S01]  /*18c0*/  UMOV UR23, 0x40004040 ;  /* 0x4000404000177882 */ /* 0x004fe20000000000 */
[----:B------:R-:W-:Y:S01]  /*18d0*/  UMOV UR21, 0x40004040 ;  /* 0x4000404000157882 */ /* 0x000fe20000000000 */
[----:B------:R-:W-:Y:S01]  /*18e0*/  UMOV UR27, 0x40004040 ;  /* 0x40004040001b7882 */ /* 0x000fe20000000000 */
[----:B------:R-:W-:Y:S01]  /*18f0*/  UMOV UR25, 0x40004040 ;  /* 0x4000404000197882 */ /* 0x000fe20000000000 */
[----:B------:R-:W-:Y:S01]  /*1900*/  UMOV UR33, 0x40004040 ;  /* 0x4000404000217882 */ /* 0x000fe20000000000 */
[----:B------:R-:W-:Y:S01]  /*1910*/  UMOV UR31, 0x40004040 ;  /* 0x40004040001f7882 */ /* 0x000fe20000000000 */
[----:B------:R-:W-:Y:S01]  /*1920*/  UMOV UR37, 0x40004040 ;  /* 0x4000404000257882 */ /* 0x000fe20000000000 */
[----:B------:R-:W-:Y:S01]  /*1930*/  UMOV UR35, 0x40004040 ;  /* 0x4000404000237882 */ /* 0x000fe20000000000 */
[----:B------:R-:W-:Y:S01]  /*1940*/  UMOV UR8, 0x3 ;  /* 0x0000000300087882 */ /* 0x000fe20000000000 */
[----:B-1----:R-:W-:Y:S02]  /*1950*/  R2UR UR20, R7 ;  /* 0x00000000071472ca */ /* 0x002fe400000e0000 */
[----:B------:R-:W-:Y:S02]  /*1960*/  R2UR UR22, R5 ;  /* 0x00000000051672ca */ /* 0x000fe400000e0000 */
[----:B------:R-:W-:Y:S04]  /*1970*/  SEL R3, RZ, 0x1, P1 ;  /* 0x00000001ff037807 */ /* 0x000fe80000800000 */
[----:B------:R-:W-:Y:S05]  /*1980*/  LOP3.LUT R6, R6, R3, RZ, 0x3c, !PT ;  /* 0x0000000306067212 */ /* 0x000fea00078e3cff */
[----:B------:R-:W-:Y:S01]  /*1990*/  UIADD3 UR24, UPT, UPT, UR20, 0x2, URZ ;  /* 0x0000000214187890 */ /* 0x000fe2000fffe0ff */
[----:B------:R-:W-:Y:S01]  /*19a0*/  IMAD.U32 R13, R6, -0x80000000, RZ ;  /* 0x80000000060d7824 */ /* 0x000fe200078e00ff */
[----:B------:R-:W-:Y:S01]  /*19b0*/  UIADD3 UR26, UPT, UPT, UR22, 0x2, URZ ;  /* 0x00000002161a7890 */ /* 0x000fe2000fffe0ff */
[----:B------:R1:W-:Y:S01]  /*19c0*/  UTCQMMA.2CTA gdesc[UR22], gdesc[UR20], tmem[UR13], tmem[UR28], idesc[UR29], tmem[UR6], UP0 ;  /* 0x00061c1416007dea */ /* 0x0003e2000820030d */
[----:B------:R-:W-:Y:S02]  /*19d0*/  UIADD3 UR32, UPT, UPT, UR22, 0x4, URZ ;  /* 0x0000000416207890 */ /* 0x000fe4000fffe0ff */
[----:B------:R-:W-:Y:S02]  /*19e0*/  UIADD3 UR30, UPT, UPT, UR20, 0x4, URZ ;  /* 0x00000004141e7890 */ /* 0x000fe4000fffe0ff */
[----:B------:R-:W-:Y:S02]  /*19f0*/  UIADD3 UR36, UPT, UPT, UR22, 0x6, URZ ;  /* 0x0000000616247890 */ /* 0x000fe4000fffe0ff */
[----:B------:R-:W-:Y:S01]  /*1a00*/  UIADD3 UR34, UPT, UPT, UR20, 0x6, URZ ;  /* 0x0000000614227890 */ /* 0x000fe2000fffe0ff */
[----:B------:R1:W-:Y:S04]  /*1a10*/  UTCQMMA.2CTA gdesc[UR26], gdesc[UR24], tmem[UR13], tmem[UR28], idesc[UR29], tmem[UR6], UPT ;  /* 0x00061c181a007dea */ /* 0x0003e8000ba0030d */
[----:B------:R1:W-:Y:S04]  /*1a20*/  UTCQMMA.2CTA gdesc[UR32], gdesc[UR30], tmem[UR13], tmem[UR28], idesc[UR29], tmem[UR6], UPT ;  /* 0x00061c1e20007dea */ /* 0x0003e8000ba0030d */
[----:B------:R1:W-:Y:S01]  /*1a30*/  UTCQMMA.2CTA gdesc[UR36], gdesc[UR34], tmem[UR13], tmem[UR28], idesc[UR29], tmem[UR6], UPT ;  /* 0x00061c2224007dea */ /* 0x0003e2000ba0030d */
[----:B------:R1:W-:Y:S01]  /*1a40*/  UTCBAR.2CTA.MULTICAST [UR14], URZ, UR8 ;  /* 0x000000ff0e0073e9 */ /* 0x0003e20008200808 */
[----:B------:R-:W2:Y:S02]  /*1a50*/  SYNCS.PHASECHK.TRANS64.TRYWAIT P1, [UR10+0x33460], R13 ;  /* 0x0334600dff0075a7 */ /* 0x000ea4000802110a */
[----:B-12---:R-:W-:Y:S05]  /*1a60*/  @!P1 BRA `(.L_x_32) ;  /* 0x0000004c00149947 */ /* 0x006fea0003800000 */
.L_x_91:
[----:B------:R-:W-:Y:S01]  /*1a70*/  ELECT P1, URZ, PT ;  /* 0x0000000000ff782f */ /* 0x000fe20003820000 */
[----:B------:R-:W2:Y:S01]  /*1a80*/  SHFL.IDX PT, R5, R4, R11, 0x1f ;  /* 0x00001f0b04057589 */ /* 0x000ea200000e0000 */
[----:B------:R-:W-:Y:S02]  /*1a90*/  UIADD3 UR10, UPT, UPT, UR10, 0x33430, URZ ;  /* 0x000334300a0a7890 */ /* 0x000fe4000fffe0ff */
[----:B------:R-:W-:Y:S05]  /*1aa0*/  UISETP.NE.AND UP0, UPT, UR17, -0x2, UPT ;  /* 0xfffffffe1100788c */ /* 0x000fea000bf05270 */
[----:B-1----:R-:W1:Y:S01]  /*1ab0*/  SHFL.IDX PT, R3, R2, R11, 0x1f ;  /* 0x00001f0b02037589 */ /* 0x002e6200000e0000 */
[----:B------:R-:W-:Y:S01]  /*1ac0*/  NOP ;  /* 0x0000000000007918 */ /* 0x000fe20000000000 */
[----:B------:R-:W-:Y:S02]  /*1ad0*/  NOP ;  /* 0x0000000000007918 */ /* 0x000fe40000000000 */
[C---:B------:R-:W-:Y:S01]  /*1ae0*/  @P1 IMAD.SHL.U32 R7, R9.reuse, 0x2000, RZ ;  /* 0x0000200009071824 */ /* 0x040fe200078e00ff */
[----:B------:R-:W-:Y:S01]  /*1af0*/  UMOV UR21, 0x40004040 ;  /* 0x4000404000157882 */ /* 0x000fe20000000000 */
[----:B------:R-:W-:Y:S01]  /*1b00*/  @P1 IMAD.SHL.U32 R8, R9, 0x10, RZ ;  /* 0x0000001009081824 */ /* 0x000fe200078e00ff */
[----:B------:R-:W-:Y:S01]  /*1b10*/  UMOV UR27, 0x40004040 ;  /* 0x40004040001b7882 */ /* 0x000fe20000000000 */
[----:B------:R-:W-:Y:S01]  /*1b20*/  @P1 IMAD.MOV.U32 R10, RZ, RZ, RZ ;  /* 0x000000ffff0a1224 */ /* 0x000fe200078e00ff */
[----:B------:R-:W-:Y:S01]  /*1b30*/  @P1 LOP3.LUT R7, R7, 0x6000, RZ, 0xc0, !PT ;  /* 0x0000600007071812 */ /* 0x000fe200078ec0ff */
[----:B------:R-:W-:Y:S01]  /*1b40*/  UMOV UR25, 0x40004040 ;  /* 0x4000404000197882 */ /* 0x000fe20000000000 */
[----:B------:R-:W-:Y:S01]  /*1b50*/  @P1 LOP3.LUT R8, R8, 0x30, RZ, 0xc0, !PT ;  /* 0x0000003008081812 */ /* 0x000fe200078ec0ff */
[----:B------:R-:W-:Y:S01]  /*1b60*/  UMOV UR31, 0x40004040 ;  /* 0x40004040001f7882 */ /* 0x000fe20000000000 */
[----:B------:R-:W-:Y:S01]  /*1b70*/  @P1 LOP3.LUT R7, R7, 0x10b8, RZ, 0xfc, !PT ;  /* 0x000010b807071812 */ /* 0x000fe200078efcff */
[----:B------:R-:W-:Y:S01]  /*1b80*/  UMOV UR29, 0x40004040 ;  /* 0x40004040001d7882 */ /* 0x000fe20000000000 */
[----:B------:R-:W-:Y:S01]  /*1b90*/  @P1 R2UR UR22, R10 ;  /* 0x000000000a1612ca */ /* 0x000fe200000e0000 */
[----:B------:R-:W-:Y:S01]  /*1ba0*/  UMOV UR35, 0x40004040 ;  /* 0x4000404000237882 */ /* 0x000fe20000000000 */
[----:B------:R-:W-:Y:S01]  /*1bb0*/  @P1 PRMT R7, R8, 0x5410, R7 ;  /* 0x0000541008071816 */ /* 0x000fe20000000007 */
[----:B------:R-:W-:Y:S01]  /*1bc0*/  UMOV UR33, 0x40004040 ;  /* 0x4000404000217882 */ /* 0x000fe20000000000 */
[----:B------:R-:W-:Y:S01]  /*1bd0*/  UMOV UR8, 0x3 ;  /* 0x0000000300087882 */ /* 0x000fe20000000000 */
[----:B--2---:R-:W-:Y:S02]  /*1be0*/  R2UR UR20, R5 ;  /* 0x00000000051472ca */ /* 0x004fe400000e0000 */
[----:B------:R-:W-:Y:S02]  /*1bf0*/  @P1 R2UR UR15, R7 ;  /* 0x00000000070f12ca */ /* 0x000fe400000e0000 */
[----:B-1----:R-:W-:Y:S09]  /*1c00*/  R2UR UR14, R3 ;  /* 0x00000000030e72ca */ /* 0x002ff200000e0000 */
[----:B------:R-:W-:Y:S02]  /*1c10*/  UIADD3 UR26, UPT, UPT, UR20, 0x2, URZ ;  /* 0x00000002141a7890 */ /* 0x000fe4000fffe0ff */
[----:B------:R-:W-:Y:S01]  /*1c20*/  UIADD3 UR30, UPT, UPT, UR20, 0x4, URZ ;  /* 0x00000004141e7890 */ /* 0x000fe2000fffe0ff */
[----:B------:R-:W-:Y:S01]  /*1c30*/  IMAD.U32 R11, RZ, RZ, UR15 ;  /* 0x0000000fff0b7e24 */ /* 0x000fe2000f8e00ff */
[----:B------:R-:W-:Y:S02]  /*1c40*/  UIADD3 UR24, UPT, UPT, UR14, 0x2, URZ ;  /* 0x000000020e187890 */ /* 0x000fe4000fffe0ff */
[----:B------:R-:W-:Y:S02]  /*1c50*/  UIADD3 UR28, UPT, UPT, UR14, 0x4, URZ ;  /* 0x000000040e1c7890 */ /* 0x000fe4000fffe0ff */
[----:B------:R-:W-:Y:S01]  /*1c60*/  UIADD3 UR34, UPT, UPT, UR20, 0x6, URZ ;  /* 0x0000000614227890 */ /* 0x000fe2000fffe0ff */
[----:B------:R-:W-:Y:S01]  /*1c70*/  @P1 R2UR UR23, R11 ;  /* 0x000000000b1712ca */ /* 0x000fe200000e0000 */
[----:B------:R-:W-:Y:S01]  /*1c80*/  UIADD3 UR32, UPT, UPT, UR14, 0x6, URZ ;  /* 0x000000060e207890 */ /* 0x000fe2000fffe0ff */
[----:B------:R-:W-:Y:S11]  /*1c90*/  UMOV UR15, 0x40004040 ;  /* 0x40004040000f7882 */ /* 0x000ff60000000000 */
[----:B------:R1:W-:Y:S01]  /*1ca0*/  UTCQMMA.2CTA gdesc[UR20], gdesc[UR14], tmem[UR13], tmem[UR22], idesc[UR23], tmem[UR4], UPT ;  /* 0x0004160e14007dea */ /* 0x0003e2000ba0030d */
[----:B------:R1:W-:Y:S01]  /*1cb0*/  UTCQMMA.2CTA gdesc[UR26], gdesc[UR24], tmem[UR13], tmem[UR22], idesc[UR23], tmem[UR4], UPT ;  /* 0x000416181a007dea */ /* 0x0003e2000ba0030d */
[----:B------:R1:W-:Y:S01]  /*1cc0*/  UTCQMMA.2CTA gdesc[UR30], gdesc[UR28], tmem[UR13], tmem[UR22], idesc[UR23], tmem[UR4], UPT ;  /* 0x0004161c1e007dea */ /* 0x0003e2000ba0030d */
[----:B------:R1:W-:Y:S01]  /*1cd0*/  UTCQMMA.2CTA gdesc[UR34], gdesc[UR32], tmem[UR13], tmem[UR22], idesc[UR23], tmem[UR4], UPT ;  /* 0x0004162022007dea */ /* 0x0003e2000ba0030d */
[----:B------:R1:W-:Y:S01]  /*1ce0*/  UTCBAR.2CTA.MULTICAST [UR10], URZ, UR8 ;  /* 0x000000ff0a0073e9 */ /* 0x0003e20008200808 */
[----:B------:R-:W-:Y:S05]  /*1cf0*/  BRA.U UP0, `(.L_x_33) ;  /* 0x00000001000c7547 */ /* 0x000fea000b800000 */
[----:B-1----:R-:W-:Y:S02]  /*1d00*/  UMOV UR8, 0x3 ;  /* 0x0000000300087882 */ /* 0x002fe40000000000 */
[----:B------:R2:W-:Y:S01]  /*1d10*/  UTCBAR.2CTA.MULTICAST [UR12], URZ, UR8 ;  /* 0x000000ff0c0073e9 */ /* 0x0005e20008200808 */
[----:B------:R-:W-:Y:S02]  /*1d20*/  NOP ;  /* 0x0000000000007918 */ /* 0x000fe40000000000 */
.L_x_33:
[----:B------:R-:W-:Y:S01]  /*1d30*/  UISETP.NE.AND UP0, UPT, UR11, 0x5, UPT ;  /* 0x000000050b00788c */ /* 0x000fe2000bf05270 */
[----:B------:R-:W-:Y:S01]  /*1d40*/  VIADD R9, R9, 0x2 ;  /* 0x0000000209097836 */ /* 0x000fe20000000000 */
[----:B------:R-:W-:Y:S02]  /*1d50*/  UIADD3 UR11, UPT, UPT, UR11, 0x1, URZ ;  /* 0x000000010b0b7890 */ /* 0x000fe4000fffe0ff */
[----:B------:R-:W-:Y:S02]  /*1d60*/  UIADD3 UR18, UPT, UPT, UR18, -0x2, URZ ;  /* 0xfffffffe12127890 */ /* 0x000fe4000fffe0ff */
[----:B------:R-:W-:Y:S02]  /*1d70*/  USEL UR11, UR11, URZ, UP0 ;  /* 0x000000ff0b0b7287 */ /* 0x000fe40008000000 */
[----:B------:R-:W-:Y:S02]  /*1d80*/  UISETP.NE.AND UP0, UPT, UR18, -0x2, UPT ;  /* 0xfffffffe1200788c */ /* 0x000fe4000bf05270 */
[----:B------:R-:W-:Y:S02]  /*1d90*/  UIADD3 UR17, UPT, UPT, UR17, 0x2, URZ ;  /* 0x0000000211117890 */ /* 0x000fe4000fffe0ff */
[----:B------:R-:W-:Y:S04]  /*1da0*/  ISETP.NE.AND P1, PT, RZ, UR11, PT ;  /* 0x0000000bff007c0c */ /* 0x000fe8000bf25270 */
[----:B------:R-:W-:Y:S04]  /*1db0*/  SEL R3, RZ, 0x1, P1 ;  /* 0x00000001ff037807 */ /* 0x000fe80000800000 */
[----:B------:R-:W-:Y:S01]  /*1dc0*/  LOP3.LUT R6, R6, R3, RZ, 0x3c, !PT ;  /* 0x0000000306067212 */ /* 0x000fe200078e3cff */
[----:B------:R-:W-:Y:S06]  /*1dd0*/  BRA.U UP0, `(.L_x_34) ;  /* 0xfffffff900107547 */ /* 0x000fec000b83ffff */
[----:B------:R-:W-:Y:S05]  /*1de0*/  @P0 BRA `(.L_x_35) ;  /* 0xfffffff400bc0947 */ /* 0x000fea000383ffff */
.L_x_28:
[----:B------:R-:W-:-:S13]  /*1df0*/  ISETP.GE.AND P0, PT, R0, RZ, PT ;  /* 0x000000ff0000720c */ /* 0x000fda0003f06270 */
[----:B-12---:R-:W-:Y:S05]  /*1e00*/  @!P0 EXIT ;  /* 0x000000000000894d */ /* 0x006fea0003800000 */
[----:B------:R-:W-:Y:S01]  /*1e10*/  IMAD.SHL.U32 R2, R0, 0x8, RZ ;  /* 0x0000000800027824 */ /* 0x000fe200078e00ff */
[----:B------:R-:W-:-:S04]  /*1e20*/  SHF.R.U32.HI R0, RZ, 0x1, R0 ;  /* 0x00000001ff007819 */ /* 0x000fc80000011600 */
[----:B------:R-:W-:Y:S02]  /*1e30*/  LOP3.LUT R0, R0, 0x1, RZ, 0xc0, !PT ;  /* 0x0000000100007812 */ /* 0x000fe400078ec0ff */
[----:B------:R-:W-:Y:S02]  /*1e40*/  LOP3.LUT R2, R2, 0x8, RZ, 0xc0, !PT ;  /* 0x0000000802027812 */ /* 0x000fe400078ec0ff */
[----:B------:R-:W-:-:S03]  /*1e50*/  SHF.L.U32 R4, R0, 0x1f, RZ ;  /* 0x0000001f00047819 */ /* 0x000fc600000006ff */
[----:B------:R-:W-:Y:S02]  /*1e60*/  VIADD R2, R2, UR9 ;  /* 0x0000000902027c36 */ /* 0x000fe40008000000 */
[----:B------:R-:W-:-:S07]  /*1e70*/  IMAD.MOV.U32 R5, RZ, RZ, R4 ;  /* 0x000000ffff057224 */ /* 0x000fce00078e0004 */
.L_x_36:
[----:B-1----:R1:W2:Y:S02]  /*1e80*/  SYNCS.PHASECHK.TRANS64.TRYWAIT P0, [R2+URZ+0x334a0], R5 ;  /* 0x0334a005020075a7 */ /* 0x0022a400080011ff */
[----:B--2---:R-:W-:Y:S05]  /*1e90*/  @!P0 NANOSLEEP.SYNCS 0x989680 ;  /* 0x009896800000895d */ /* 0x004fea0003900000 */
[----:B------:R-:W2:Y:S02]  /*1ea0*/  @!P0 SYNCS.PHASECHK.TRANS64 P0, [R2+URZ+0x334a0], R5 ;  /* 0x0334a005020085a7 */ /* 0x000ea400080010ff */
[----:B--2---:R-:W-:Y:S05]  /*1eb0*/  @P0 EXIT ;  /* 0x000000000000094d */ /* 0x004fea0003800000 */
[----:B------:R-:W-:Y:S05]  /*1ec0*/  BRA `(.L_x_36) ;  /* 0xfffffffc00ec7947 */ /* 0x000fea000383ffff */
.L_x_21:
[----:B------:R-:W-:-:S13]  /*1ed0*/  ELECT P0, URZ, PT ;  /* 0x0000000000ff782f */ /* 0x000fda0003800000 */
[----:B------:R-:W-:Y:S05]  /*1ee0*/  @!P0 BRA `(.L_x_23) ;  /* 0x0000002400f88947 */ /* 0x000fea0003800000 */
[----:B------:R-:W1:Y:S02]  /*1ef0*/  S2UR UR4, SR_CTAID.X ;  /* 0x00000000000479c3 */ /* 0x000e640000002500 */
[----:B-1----:R-:W-:-:S13]  /*1f00*/  ISETP.LE.U32.AND P0, PT, R3, UR4, PT ;  /* 0x0000000403007c0c */ /* 0x002fda000bf03070 */
[----:B------:R-:W-:Y:S05]  /*1f10*/  @P0 EXIT ;  /* 0x000000000000094d */ /* 0x000fea0003800000 */
[----:B------:R-:W1:Y:S01]  /*1f20*/  S2R R2, SR_CgaCtaId ;  /* 0x0000000000027919 */ /* 0x000e620000008800 */
[----:B------:R-:W-:Y:S01]  /*1f30*/  IMAD.U32 R6, RZ, RZ, UR4 ;  /* 0x00000004ff067e24 */ /* 0x000fe2000f8e00ff */
[----:B------:R-:W2:Y:S01]  /*1f40*/  LDC.64 R10, c[0x0][0x348] ;  /* 0x0000d200ff0a7b82 */ /* 0x000ea20000000a00 */
[----:B------:R-:W-:-:S03]  /*1f50*/  HFMA2 R7, -RZ, RZ, 0, 0 ;  /* 0x00000000ff077431 */ /* 0x000fc600000001ff */
[----:B------:R-:W-:Y:S02]  /*1f60*/  LOP3.LUT R8, RZ, R6, RZ, 0x33, !PT ;  /* 0x00000006ff087212 */ /* 0x000fe400078e33ff */
[----:B------:R-:W-:-:S03]  /*1f70*/  PRMT R12, R6, 0x7610, R12 ;  /* 0x00007610060c7816 */ /* 0x000fc6000000000c */
[----:B------:R-:W-:Y:S01]  /*1f80*/  IMAD.IADD R8, R3, 0x1, R8 ;  /* 0x0000000103087824 */ /* 0x000fe200078e0208 */
[----:B------:R-:W-:-:S04]  /*1f90*/  MOV R3, 0x400 ;  /* 0x0000040000037802 */ /* 0x000fc80000000f00 */
[----:B------:R-:W-:-:S05]  /*1fa0*/  SHF.R.U32.HI R8, RZ, 0x2, R8 ;  /* 0x00000002ff087819 */ /* 0x000fca0000011608 */
[----:B------:R-:W-:-:S05]  /*1fb0*/  IMAD.HI.U32 R8, R8, 0x1bacf915, RZ ;  /* 0x1bacf91508087827 */ /* 0x000fca00078e00ff */
[----:B------:R-:W-:-:S04]  /*1fc0*/  SHF.R.U32.HI R8, RZ, 0x2, R8 ;  /* 0x00000002ff087819 */ /* 0x000fc80000011608 */
[----:B------:R-:W-:Y:S02]  /*1fd0*/  IADD3 R8, PT, PT, -R8, RZ, RZ ;  /* 0x000000ff08087210 */ /* 0x000fe40007ffe1ff */
[----:B-1----:R-:W-:Y:S01]  /*1fe0*/  LEA R2, R2, R3, 0x18 ;  /* 0x0000000302027211 */ /* 0x002fe200078ec0ff */
[----:B------:R-:W-:-:S04]  /*1ff0*/  IMAD.MOV.U32 R3, RZ, RZ, RZ ;  /* 0x000000ffff037224 */ /* 0x000fc800078e00ff */
[----:B------:R-:W-:-:S07]  /*2000*/  VIADD R14, R2, 0x33400 ;  /* 0x00033400020e7836 */ /* 0x000fce0000000000 */
.L_x_53:
[----:B------:R-:W-:Y:S01]  /*2010*/  SHF.R.U32.HI R13, RZ, 0x5, R6 ;  /* 0x00000005ff0d7819 */ /* 0x000fe20000011606 */
[----:B------:R-:W-:Y:S05]  /*2020*/  YIELD ;  /* 0x0000000000007946 */ /* 0x000fea0003800000 */
[----:B------:R-:W-:Y:S02]  /*2030*/  LOP3.LUT R13, R13, 0x7fffff0, RZ, 0xc0, !PT ;  /* 0x07fffff00d0d7812 */ /* 0x000fe400078ec0ff */
[----:B------:R-:W-:Y:S02]  /*2040*/  LOP3.LUT R34, R12, 0x1ff, RZ, 0xc0, !PT ;  /* 0x000001ff0c227812 */ /* 0x000fe400078ec0ff */
[----:B------:R-:W-:Y:S02]  /*2050*/  VIADDMNMX.U32 R39, R20, -R13, 0x10, PT ;  /* 0x0000001014277446 */ /* 0x000fe4000380080d */
[----:B------:R-:W-:Y:S02]  /*2060*/  MOV R4, 0x2080 ;  /* 0x0000208000047802 */ /* 0x000fe40000000f00 */
[----:B--2---:R-:W-:Y:S05]  /*2070*/  CALL.REL.NOINC `($__internal_3_$__cuda_sm20_div_u16) ;  /* 0x0000004c008c7944 */ /* 0x004fea0003c00000 */
[----:B------:R-:W-:Y:S01]  /*2080*/  IMAD R26, R7, 0x8, R14 ;  /* 0x00000008071a7824 */ /* 0x000fe200078e020e */
[----:B------:R-:W-:Y:S01]  /*2090*/  LOP3.LUT R15, R3, 0x1, RZ, 0x3c, !PT ;  /* 0x00000001030f7812 */ /* 0x000fe200078e3cff */
[----:B------:R-:W1:Y:S01]  /*20a0*/  S2R R5, SR_CgaCtaId ;  /* 0x0000000000057919 */ /* 0x000e620000008800 */
[----:B------:R-:W-:Y:S01]  /*20b0*/  PRMT R16, R39, 0x9910, RZ ;  /* 0x0000991027107816 */ /* 0x000fe200000000ff */
[C---:B------:R-:W-:Y:S01]  /*20c0*/  VIADD R9, R7.reuse, 0x1 ;  /* 0x0000000107097836 */ /* 0x040fe20000000000 */
[----:B------:R-:W-:Y:S01]  /*20d0*/  ISETP.NE.AND P0, PT, R7, 0x5, PT ;  /* 0x000000050700780c */ /* 0x000fe20003f05270 */
[----:B------:R-:W-:Y:S01]  /*20e0*/  IMAD.U32 R17, R15, -0x80000000, RZ ;  /* 0x800000000f117824 */ /* 0x000fe200078e00ff */
[C---:B------:R-:W-:Y:S01]  /*20f0*/  PRMT R15, R0.reuse, 0x9910, RZ ;  /* 0x00009910000f7816 */ /* 0x040fe200000000ff */
[----:B------:R-:W-:Y:S01]  /*2100*/  IMAD R18, R7, 0x4000, R2 ;  /* 0x0000400007127824 */ /* 0x000fe200078e0202 */
[----:B------:R-:W-:Y:S01]  /*2110*/  SEL R9, R9, RZ, P0 ;  /* 0x000000ff09097207 */ /* 0x000fe20000000000 */
[----:B------:R-:W2:Y:S01]  /*2120*/  SYNCS.PHASECHK.TRANS64.TRYWAIT P1, [R26+URZ+0x30], R17 ;  /* 0x000030111a0075a7 */ /* 0x000ea200080211ff */
[----:B------:R-:W-:Y:S01]  /*2130*/  LOP3.LUT R0, R0, 0xffff, RZ, 0xc0, !PT ;  /* 0x0000ffff00007812 */ /* 0x000fe200078ec0ff */
[----:B------:R-:W-:Y:S01]  /*2140*/  IMAD R15, R16, R15, RZ ;  /* 0x0000000f100f7224 */ /* 0x000fe200078e02ff */
[----:B------:R-:W-:Y:S03]  /*2150*/  ISETP.NE.AND P0, PT, R9, RZ, PT ;  /* 0x000000ff0900720c */ /* 0x000fe60003f05270 */
[----:B------:R-:W-:Y:S01]  /*2160*/  IMAD.MOV R19, RZ, RZ, -R15 ;  /* 0x000000ffff137224 */ /* 0x000fe200078e0a0f */
[----:B------:R-:W-:Y:S01]  /*2170*/  SEL R16, RZ, 0x1, P0 ;  /* 0x00000001ff107807 */ /* 0x000fe20000000000 */
[----:B------:R-:W-:Y:S03]  /*2180*/  IMAD R0, R0, 0xe0, RZ ;  /* 0x000000e000007824 */ /* 0x000fe600078e02ff */
[----:B------:R-:W-:Y:S02]  /*2190*/  PRMT R19, R19, 0x7710, RZ ;  /* 0x0000771013137816 */ /* 0x000fe400000000ff */
[----:B------:R-:W-:Y:S03]  /*21a0*/  LOP3.LUT R15, R3, R16, RZ, 0x3c, !PT ;  /* 0x00000010030f7212 */ /* 0x000fe600078e3cff */
[----:B------:R-:W-:Y:S02]  /*21b0*/  IMAD.IADD R34, R34, 0x1, R19 ;  /* 0x0000000122227824 */ /* 0x000fe400078e0213 */
[----:B-1----:R-:W-:Y:S02]  /*21c0*/  IMAD R3, R5, 0x70, R0 ;  /* 0x0000007005037824 */ /* 0x002fe400078e0200 */
[----:B------:R-:W-:Y:S01]  /*21d0*/  IMAD R4, R7, 0x3800, R2 ;  /* 0x0000380007047824 */ /* 0x000fe200078e0202 */
[----:B--2---:R-:W-:Y:S06]  /*21e0*/  @!P1 BRA `(.L_x_37) ;  /* 0x0000004400509947 */ /* 0x004fec0003800000 */
.L_x_93:
[----:B------:R-:W-:Y:S01]  /*21f0*/  R2UR UR12, R18 ;  /* 0x00000000120c72ca */ /* 0x000fe200000e0000 */
[----:B------:R-:W-:Y:S01]  /*2200*/  IMAD R28, R9, 0x8, R14 ;  /* 0x00000008091c7824 */ /* 0x000fe200078e020e */
[----:B------:R-:W-:Y:S01]  /*2210*/  IADD3 R18, P1, PT, R10, 0x40, RZ ;  /* 0x000000400a127810 */ /* 0x000fe20007f3e0ff */
[----:B------:R-:W-:Y:S01]  /*2220*/  UMOV UR14, URZ ;  /* 0x000000ff000e7c82 */ /* 0x000fe20008000000 */
[----:B------:R-:W-:Y:S01]  /*2230*/  LOP3.LUT R29, R15, 0x1, RZ, 0x3c, !PT ;  /* 0x000000010f1d7812 */ /* 0x000fe200078e3cff */
[----:B------:R-:W-:Y:S01]  /*2240*/  UMOV UR20, 0x0 ;  /* 0x0000000000147882 */ /* 0x000fe20000000000 */
[----:B------:R-:W-:Y:S01]  /*2250*/  LOP3.LUT R34, R34, 0xffff, RZ, 0xc0, !PT ;  /* 0x0000ffff22227812 */ /* 0x000fe200078ec0ff */
[--C-:B------:R-:W-:Y:S01]  /*2260*/  IMAD.X R19, RZ, RZ, R11.reuse, P1 ;  /* 0x000000ffff137224 */ /* 0x100fe200008e060b */
[C---:B------:R-:W-:Y:S01]  /*2270*/  IADD3 R24, P1, PT, R10.reuse, 0x140, RZ ;  /* 0x000001400a187810 */ /* 0x040fe20007f3e0ff */
[----:B------:R-:W-:Y:S01]  /*2280*/  IMAD.U32 R27, R29, -0x80000000, RZ ;  /* 0x800000001d1b7824 */ /* 0x000fe200078e00ff */
[----:B------:R-:W-:Y:S01]  /*2290*/  IADD3 R16, P0, PT, R10, 0xc0, RZ ;  /* 0x000000c00a107810 */ /* 0x000fe20007f1e0ff */
[----:B------:R-:W-:Y:S01]  /*22a0*/  IMAD.IADD R13, R13, 0x1, R34 ;  /* 0x000000010d0d7824 */ /* 0x000fe200078e0222 */
[----:B------:R-:W-:Y:S01]  /*22b0*/  R2UR UR16, R4 ;  /* 0x00000000041072ca */ /* 0x000fe200000e0000 */
[--C-:B------:R-:W-:Y:S01]  /*22c0*/  IMAD.X R25, RZ, RZ, R11.reuse, P1 ;  /* 0x000000ffff197224 */ /* 0x100fe200008e060b */
[----:B------:R-:W-:Y:S01]  /*22d0*/  R2UR UR13, R26 ;  /* 0x000000001a0d72ca */ /* 0x000fe200000e0000 */
[----:B------:R-:W-:Y:S01]  /*22e0*/  IMAD.SHL.U32 R13, R13, 0x80, RZ ;  /* 0x000000800d0d7824 */ /* 0x000fe200078e00ff */
[----:B------:R-:W-:Y:S01]  /*22f0*/  R2UR UR28, R18 ;  /* 0x00000000121c72ca */ /* 0x000fe200000e0000 */
[--C-:B------:R-:W-:Y:S01]  /*2300*/  IMAD R21, R7, 0x200, R2.reuse ;  /* 0x0000020007157824 */ /* 0x100fe200078e0202 */
[----:B------:R-:W-:Y:S01]  /*2310*/  R2UR UR29, R19 ;  /* 0x00000000131d72ca */ /* 0x000fe200000e0000 */
[--C-:B-1----:R-:W-:Y:S01]  /*2320*/  IMAD.X R17, RZ, RZ, R11.reuse, P0 ;  /* 0x000000ffff117224 */ /* 0x102fe200000e060b */
[----:B------:R-:W-:Y:S01]  /*2330*/  R2UR UR15, R13 ;  /* 0x000000000d0f72ca */ /* 0x000fe200000e0000 */
[----:B------:R-:W-:Y:S01]  /*2340*/  UIADD3 UR12, UPT, UPT, UR12, 0x4000, URZ ;  /* 0x000040000c0c7890 */ /* 0x000fe2000fffe0ff */
[----:B------:R-:W-:Y:S01]  /*2350*/  R2UR UR8, R21 ;  /* 0x00000000150872ca */ /* 0x000fe200000e0000 */
[--C-:B------:R-:W-:Y:S01]  /*2360*/  IMAD R21, R7, 0x400, R2.reuse ;  /* 0x0000040007157824 */ /* 0x100fe200078e0202 */
[----:B------:R-:W-:Y:S01]  /*2370*/  R2UR UR26, R16 ;  /* 0x00000000101a72ca */ /* 0x000fe200000e0000 */
[----:B------:R-:W-:Y:S01]  /*2380*/  UMOV UR21, 0x10000000 ;  /* 0x1000000000157882 */ /* 0x000fe20000000000 */
[----:B------:R-:W-:Y:S01]  /*2390*/  R2UR UR27, R17 ;  /* 0x00000000111b72ca */ /* 0x000fe200000e0000 */
[----:B------:R-:W-:Y:S01]  /*23a0*/  UIADD3 UR16, UPT, UPT, UR16, 0x1c000, URZ ;  /* 0x0001c00010107890 */ /* 0x000fe2000fffe0ff */
[----:B------:R-:W-:Y:S01]  /*23b0*/  R2UR UR19, R3 ;  /* 0x00000000031372ca */ /* 0x000fe200000e0000 */
[----:B------:R-:W-:Y:S01]  /*23c0*/  UMOV UR17, UR13 ;  /* 0x0000000d00117c82 */ /* 0x000fe20008000000 */
[----:B------:R-:W-:Y:S01]  /*23d0*/  IADD3 R22, P0, PT, R10, 0x1c0, RZ ;  /* 0x000001c00a167810 */ /* 0x000fe20007f1e0ff */
[----:B------:R-:W-:Y:S01]  /*23e0*/  UMOV UR18, UR14 ;  /* 0x0000000e00127c82 */ /* 0x000fe20008000000 */
[----:B------:R-:W-:Y:S01]  /*23f0*/  R2UR UR4, R21 ;  /* 0x00000000150472ca */ /* 0x000fe200000e0000 */
[----:B------:R1:W-:Y:S01]  /*2400*/  UTMALDG.2D [UR12], [UR28], desc[UR20] ;  /* 0x0000140c1c0075b4 */ /* 0x0003e20008009000 */
[----:B------:R-:W-:Y:S01]  /*2410*/  R2UR UR24, R24 ;  /* 0x00000000181872ca */ /* 0x000fe200000e0000 */
[----:B------:R-:W-:Y:S01]  /*2420*/  IMAD.X R23, RZ, RZ, R11, P0 ;  /* 0x000000ffff177224 */ /* 0x000fe200000e060b */
[----:B------:R-:W-:Y:S01]  /*2430*/  R2UR UR25, R25 ;  /* 0x00000000191972ca */ /* 0x000fe200000e0000 */
[----:B------:R-:W-:Y:S01]  /*2440*/  UIADD3 UR8, UPT, UPT, UR8, 0x31000, URZ ;  /* 0x0003100008087890 */ /* 0x000fe2000fffe0ff */
[----:B------:R-:W-:Y:S01]  /*2450*/  R2UR UR22, R22 ;  /* 0x00000000161672ca */ /* 0x000fe200000e0000 */
[----:B------:R-:W-:Y:S01]  /*2460*/  UMOV UR11, URZ ;  /* 0x000000ff000b7c82 */ /* 0x000fe20008000000 */
[----:B------:R-:W-:Y:S01]  /*2470*/  R2UR UR23, R23 ;  /* 0x00000000171772ca */ /* 0x000fe200000e0000 */
[----:B------:R1:W-:Y:S01]  /*2480*/  UTMALDG.2D [UR16], [UR26], desc[UR20] ;  /* 0x000014101a0075b4 */ /* 0x0003e20008009000 */
[----:B------:R-:W-:Y:S01]  /*2490*/  R2UR UR6, R0 ;  /* 0x00000000000672ca */ /* 0x000fe200000e0000 */
[----:B------:R-:W-:Y:S01]  /*24a0*/  UMOV UR9, UR13 ;  /* 0x0000000d00097c82 */ /* 0x000fe20008000000 */
[----:B------:R-:W-:Y:S01]  /*24b0*/  UMOV UR10, UR15 ;  /* 0x0000000f000a7c82 */ /* 0x000fe20008000000 */
[----:B------:R-:W-:Y:S01]  /*24c0*/  UIADD3 UR4, UPT, UPT, UR4, 0x31c00, URZ ;  /* 0x00031c0004047890 */ /* 0x000fe2000fffe0ff */
[----:B------:R-:W-:Y:S01]  /*24d0*/  IMAD.MOV.U32 R21, RZ, RZ, 0x7d80 ;  /* 0x00007d80ff157424 */ /* 0x000fe200078e00ff */
[----:B------:R-:W-:Y:S01]  /*24e0*/  UMOV UR5, UR13 ;  /* 0x0000000d00057c82 */ /* 0x000fe20008000000 */
[----:B------:R-:W-:Y:S01]  /*24f0*/  UMOV UR7, UR11 ;  /* 0x0000000b00077c82 */ /* 0x000fe20008000000 */
[----:B------:R1:W-:Y:S01]  /*2500*/  UTMALDG.2D [UR8], [UR24], desc[UR20] ;  /* 0x00001408180075b4 */ /* 0x0003e20008009000 */
[C---:B------:R-:W-:Y:S01]  /*2510*/  VIADD R5, R9.reuse, 0x1 ;  /* 0x0000000109057836 */ /* 0x040fe20000000000 */
[C---:B------:R-:W-:Y:S01]  /*2520*/  ISETP.NE.AND P0, PT, R9.reuse, 0x5, PT ;  /* 0x000000050900780c */ /* 0x040fe20003f05270 */
[C-C-:B------:R-:W-:Y:S02]  /*2530*/  IMAD R29, R9.reuse, 0x4000, R2.reuse ;  /* 0x00004000091d7824 */ /* 0x140fe400078e0202 */
[----:B------:R-:W-:Y:S01]  /*2540*/  IMAD R4, R9, 0x3800, R2 ;  /* 0x0000380009047824 */ /* 0x000fe200078e0202 */
[----:B------:R-:W-:Y:S01]  /*2550*/  SEL R5, R5, RZ, P0 ;  /* 0x000000ff05057207 */ /* 0x000fe20000000000 */
[----:B------:R1:W-:Y:S01]  /*2560*/  UTMALDG.2D [UR4], [UR22], desc[UR20] ;  /* 0x00001404160075b4 */ /* 0x0003e20008009000 */
[----:B------:R1:W-:Y:S02]  /*2570*/  SYNCS.ARRIVE.TRANS64 RZ, [R26+URZ], R21 ;  /* 0x000000151aff79a7 */ /* 0x0003e400080000ff */
[----:B------:R-:W-:Y:S01]  /*2580*/  ISETP.NE.AND P0, PT, R5, RZ, PT ;  /* 0x000000ff0500720c */ /* 0x000fe20003f05270 */
[----:B------:R-:W2:Y:S02]  /*2590*/  SYNCS.PHASECHK.TRANS64.TRYWAIT P1, [R28+URZ+0x30], R27 ;  /* 0x0000301b1c0075a7 */ /* 0x000ea400080211ff */
[----:B-12---:R-:W-:Y:S10]  /*25a0*/  @!P1 BRA `(.L_x_38) ;  /* 0x0000004000789947 */ /* 0x006ff40003800000 */
.L_x_95:
[----:B------:R-:W-:Y:S01]  /*25b0*/  R2UR UR8, R29 ;  /* 0x000000001d0872ca */ /* 0x000fe200000e0000 */
[----:B------:R-:W-:Y:S01]  /*25c0*/  UMOV UR14, 0x0 ;  /* 0x00000000000e7882 */ /* 0x000fe20000000000 */
[----:B------:R-:W-:Y:S01]  /*25d0*/  R2UR UR4, R4 ;  /* 0x00000000040472ca */ /* 0x000fe200000e0000 */
[----:B------:R-:W-:Y:S01]  /*25e0*/  UMOV UR15, 0x10000000 ;  /* 0x10000000000f7882 */ /* 0x000fe20000000000 */
[----:B------:R-:W-:Y:S01]  /*25f0*/  R2UR UR9, R28 ;  /* 0x000000001c0972ca */ /* 0x000fe200000e0000 */
[----:B------:R-:W-:Y:S01]  /*2600*/  UMOV UR10, 0x80 ;  /* 0x00000080000a7882 */ /* 0x000fe20000000000 */
[----:B------:R-:W-:Y:S01]  /*2610*/  R2UR UR16, R18 ;  /* 0x00000000121072ca */ /* 0x000fe200000e0000 */
[----:B------:R-:W-:Y:S01]  /*2620*/  UMOV UR6, 0x80 ;  /* 0x0000008000067882 */ /* 0x000fe20000000000 */
[----:B------:R-:W-:Y:S01]  /*2630*/  R2UR UR17, R19 ;  /* 0x00000000131172ca */ /* 0x000fe200000e0000 */
[----:B------:R-:W-:Y:S01]  /*2640*/  IMAD R26, R5, 0x8, R14 ;  /* 0x00000008051a7824 */ /* 0x000fe200078e020e */
[----:B------:R-:W-:Y:S01]  /*2650*/  R2UR UR11, R13 ;  /* 0x000000000d0b72ca */ /* 0x000fe200000e0000 */
[----:B------:R-:W-:Y:S01]  /*2660*/  VIADD R7, R5, 0x1 ;  /* 0x0000000105077836 */ /* 0x000fe20000000000 */
[----:B------:R-:W-:Y:S01]  /*2670*/  R2UR UR12, R16 ;  /* 0x00000000100c72ca */ /* 0x000fe200000e0000 */
[----:B------:R-:W-:Y:S01]  /*2680*/  UIADD3 UR8, UPT, UPT, UR8, 0x4000, URZ ;  /* 0x0000400008087890 */ /* 0x000fe2000fffe0ff */
[----:B------:R-:W-:Y:S01]  /*2690*/  R2UR UR13, R17 ;  /* 0x00000000110d72ca */ /* 0x000fe200000e0000 */
[----:B------:R-:W-:Y:S01]  /*26a0*/  UIADD3 UR4, UPT, UPT, UR4, 0x1c000, URZ ;  /* 0x0001c00004047890 */ /* 0x000fe2000fffe0ff */
[----:B------:R-:W-:Y:S01]  /*26b0*/  R2UR UR7, R3 ;  /* 0x00000000030772ca */ /* 0x000fe200000e0000 */
[----:B------:R-:W-:Y:S01]  /*26c0*/  UMOV UR5, UR9 ;  /* 0x0000000900057c82 */ /* 0x000fe20008000000 */
[----:B------:R-:W-:Y:S01]  /*26d0*/  SEL R30, RZ, 0x1, P0 ;  /* 0x00000001ff1e7807 */ /* 0x000fe20000000000 */
[C-C-:B------:R-:W-:Y:S01]  /*26e0*/  IMAD R4, R5.reuse, 0x3800, R2.reuse ;  /* 0x0000380005047824 */ /* 0x140fe200078e0202 */
[----:B------:R-:W-:Y:S02]  /*26f0*/  ISETP.NE.AND P0, PT, R5, 0x5, PT ;  /* 0x000000050500780c */ /* 0x000fe40003f05270 */
[----:B------:R-:W-:Y:S01]  /*2700*/  LOP3.LUT R9, R15, R30, RZ, 0x3c, !PT ;  /* 0x0000001e0f097212 */ /* 0x000fe200078e3cff */
[----:B------:R2:W-:Y:S01]  /*2710*/  UTMALDG.2D [UR8], [UR16], desc[UR14] ;  /* 0x00000e08100075b4 */ /* 0x0005e20008009000 */
[----:B------:R-:W-:Y:S01]  /*2720*/  IMAD.MOV.U32 R15, RZ, RZ, 0x7800 ;  /* 0x00007800ff0f7424 */ /* 0x000fe200078e00ff */
[----:B------:R-:W-:Y:S02]  /*2730*/  SEL R7, R7, RZ, P0 ;  /* 0x000000ff07077207 */ /* 0x000fe40000000000 */
[----:B------:R-:W-:Y:S02]  /*2740*/  LOP3.LUT R29, R9, 0x1, RZ, 0x3c, !PT ;  /* 0x00000001091d7812 */ /* 0x000fe400078e3cff */
[----:B------:R-:W-:Y:S01]  /*2750*/  ISETP.NE.AND P0, PT, R7, RZ, PT ;  /* 0x000000ff0700720c */ /* 0x000fe20003f05270 */
[----:B------:R2:W-:Y:S01]  /*2760*/  UTMALDG.2D [UR4], [UR12], desc[UR14] ;  /* 0x00000e040c0075b4 */ /* 0x0005e20008009000 */
[----:B------:R3:W-:Y:S01]  /*2770*/  SYNCS.ARRIVE.TRANS64 RZ, [R28+URZ], R15 ;  /* 0x0000000f1cff79a7 */ /* 0x0007e200080000ff */
[----:B-1----:R-:W-:Y:S04]  /*2780*/  IMAD.U32 R27, R29, -0x80000000, RZ ;  /* 0x800000001d1b7824 */ /* 0x002fe800078e00ff */
[----:B------:R-:W1:Y:S01]  /*2790*/  SYNCS.PHASECHK.TRANS64.TRYWAIT P1, [R26+URZ+0x30], R27 ;  /* 0x0000301b1a0075a7 */ /* 0x000e6200080211ff */
[----:B---3--:R-:W-:Y:S01]  /*27a0*/  IMAD R28, R5, 0x4000, R2 ;  /* 0x00004000051c7824 */ /* 0x008fe200078e0202 */
[----:B-12---:R-:W-:Y:S06]  /*27b0*/  @!P1 BRA `(.L_x_39) ;  /* 0x00000040000c9947 */ /* 0x006fec0003800000 */
.L_x_97:
        /* <DEDUP_REMOVED lines=23> */
[----:B------:R-:W-:Y:S02]  /*2930*/  SEL R5, R5, RZ, P0 ;  /* 0x000000ff05057207 */ /* 0x000fe40000000000 */
[----:B------:R-:W-:Y:S02]  /*2940*/  LOP3.LUT R29, R9, 0x1, RZ, 0x3c, !PT ;  /* 0x00000001091d7812 */ /* 0x000fe400078e3cff */
[----:B------:R-:W-:Y:S01]  /*2950*/  ISETP.NE.AND P0, PT, R5, RZ, PT ;  /* 0x000000ff0500720c */ /* 0x000fe20003f05270 */
[----:B------:R2:W-:Y:S01]  /*2960*/  UTMALDG.2D [UR4], [UR12], desc[UR14] ;  /* 0x00000e040c0075b4 */ /* 0x0005e20008009000 */
[----:B------:R2:W-:Y:S01]  /*2970*/  SYNCS.ARRIVE.TRANS64 RZ, [R26+URZ], R15 ;  /* 0x0000000f1aff79a7 */ /* 0x0005e200080000ff */
[----:B------:R-:W-:Y:S02]  /*2980*/  IMAD.U32 R27, R29, -0x80000000, RZ ;  /* 0x800000001d1b7824 */ /* 0x000fe400078e00ff */
[----:B------:R-:W-:Y:S02]  /*2990*/  IMAD R29, R7, 0x4000, R2 ;  /* 0x00004000071d7824 */ /* 0x000fe400078e0202 */
[----:B------:R-:W3:Y:S02]  /*29a0*/  SYNCS.PHASECHK.TRANS64.TRYWAIT P1, [R28+URZ+0x30], R27 ;  /* 0x0000301b1c0075a7 */ /* 0x000ee400080211ff */
[----:B--23--:R-:W-:Y:S05]  /*29b0*/  @!P1 BRA `(.L_x_40) ;  /* 0x0000003c00a89947 */ /* 0x00cfea0003800000 */
.L_x_99:
        /* <DEDUP_REMOVED lines=9> */
[----:B-1----:R-:W-:Y:S01]  /*2a50*/  IMAD R26, R5, 0x8, R14 ;  /* 0x00000008051a7824 */ /* 0x002fe200078e020e */
        /* <DEDUP_REMOVED lines=8> */
[----:B------:R-:W-:Y:S02]  /*2ae0*/  SEL R30, RZ, 0x1, P0 ;  /* 0x00000001ff1e7807 */ /* 0x000fe40000000000 */
        /* <DEDUP_REMOVED lines=8> */
[----:B------:R-:W-:Y:S04]  /*2b70*/  IMAD.U32 R27, R29, -0x80000000, RZ ;  /* 0x800000001d1b7824 */ /* 0x000fe800078e00ff */
[----:B------:R-:W3:Y:S01]  /*2b80*/  SYNCS.PHASECHK.TRANS64.TRYWAIT P1, [R26+URZ+0x30], R27 ;  /* 0x0000301b1a0075a7 */ /* 0x000ee200080211ff */
[----:B--2---:R-:W-:Y:S01]  /*2b90*/  IMAD R28, R5, 0x4000, R2 ;  /* 0x00004000051c7824 */ /* 0x004fe200078e0202 */
[----:B-1-3--:R-:W-:Y:S06]  /*2ba0*/  @!P1 BRA `(.L_x_41) ;  /* 0x0000003c00449947 */ /* 0x00afec0003800000 */
.L_x_101:
[----:B------:R-:W-:Y:S01]  /*2bb0*/  R2UR UR12, R28 ;  /* 0x000000001c0c72ca */ /* 0x000fe200000e0000 */
[----:B------:R-:W-:Y:S01]  /*2bc0*/  IMAD R4, R5, 0x3800, R2 ;  /* 0x0000380005047824 */ /* 0x000fe200078e0202 */
[----:B------:R-:W-:Y:S01]  /*2bd0*/  SEL R30, RZ, 0x1, P0 ;  /* 0x00000001ff1e7807 */ /* 0x000fe20000000000 */
[----:B------:R-:W-:Y:S01]  /*2be0*/  IMAD R28, R7, 0x8, R14 ;  /* 0x00000008071c7824 */ /* 0x000fe200078e020e */
[----:B------:R-:W-:Y:S01]  /*2bf0*/  R2UR UR13, R26 ;  /* 0x000000001a0d72ca */ /* 0x000fe200000e0000 */
[----:B------:R-:W-:Y:S01]  /*2c00*/  UMOV UR24, 0x0 ;  /* 0x0000000000187882 */ /* 0x000fe20000000000 */
[----:B------:R-:W-:Y:S01]  /*2c10*/  LOP3.LUT R9, R9, R30, RZ, 0x3c, !PT ;  /* 0x0000001e09097212 */ /* 0x000fe200078e3cff */
[----:B------:R-:W-:Y:S01]  /*2c20*/  UMOV UR25, 0x10000000 ;  /* 0x1000000000197882 */ /* 0x000fe20000000000 */
[----:B------:R-:W-:Y:S01]  /*2c30*/  R2UR UR16, R4 ;  /* 0x00000000041072ca */ /* 0x000fe200000e0000 */
[----:B------:R-:W-:Y:S01]  /*2c40*/  UMOV UR14, 0x200 ;  /* 0x00000200000e7882 */ /* 0x000fe20000000000 */
[----:B------:R-:W-:Y:S01]  /*2c50*/  R2UR UR28, R18 ;  /* 0x00000000121c72ca */ /* 0x000fe200000e0000 */
[--C-:B------:R-:W-:Y:S01]  /*2c60*/  IMAD R29, R5, 0x200, R2.reuse ;  /* 0x00000200051d7824 */ /* 0x100fe200078e0202 */
[----:B------:R-:W-:Y:S01]  /*2c70*/  R2UR UR29, R19 ;  /* 0x00000000131d72ca */ /* 0x000fe200000e0000 */
[----:B------:R-:W-:Y:S01]  /*2c80*/  UIADD3 UR12, UPT, UPT, UR12, 0x4000, URZ ;  /* 0x000040000c0c7890 */ /* 0x000fe2000fffe0ff */
[----:B------:R-:W-:Y:S01]  /*2c90*/  R2UR UR15, R13 ;  /* 0x000000000d0f72ca */ /* 0x000fe200000e0000 */
[----:B------:R-:W-:Y:S01]  /*2ca0*/  UMOV UR18, 0x200 ;  /* 0x0000020000127882 */ /* 0x000fe20000000000 */
[----:B------:R-:W-:Y:S01]  /*2cb0*/  R2UR UR8, R29 ;  /* 0x000000001d0872ca */ /* 0x000fe200000e0000 */
[--C-:B------:R-:W-:Y:S01]  /*2cc0*/  IMAD R29, R5, 0x400, R2.reuse ;  /* 0x00000400051d7824 */ /* 0x100fe200078e0202 */
[----:B------:R-:W-:Y:S01]  /*2cd0*/  R2UR UR26, R16 ;  /* 0x00000000101a72ca */ /* 0x000fe200000e0000 */
[----:B------:R-:W-:Y:S01]  /*2ce0*/  UMOV UR17, UR13 ;  /* 0x0000000d00117c82 */ /* 0x000fe20008000000 */
[----:B------:R-:W-:Y:S01]  /*2cf0*/  R2UR UR27, R17 ;  /* 0x00000000111b72ca */ /* 0x000fe200000e0000 */
[----:B------:R-:W-:Y:S01]  /*2d00*/  UIADD3 UR16, UPT, UPT, UR16, 0x1c000, URZ ;  /* 0x0001c00010107890 */ /* 0x000fe2000fffe0ff */
[----:B------:R-:W-:Y:S01]  /*2d10*/  R2UR UR19, R3 ;  /* 0x00000000031372ca */ /* 0x000fe200000e0000 */
[----:B------:R-:W-:Y:S01]  /*2d20*/  UMOV UR11, 0x1 ;  /* 0x00000001000b7882 */ /* 0x000fe20000000000 */
[----:B------:R-:W-:Y:S01]  /*2d30*/  R2UR UR4, R29 ;  /* 0x000000001d0472ca */ /* 0x000fe200000e0000 */
[----:B------:R-:W-:Y:S01]  /*2d40*/  UMOV UR9, UR13 ;  /* 0x0000000d00097c82 */ /* 0x000fe20008000000 */
[----:B------:R-:W-:Y:S01]  /*2d50*/  R2UR UR22, R24 ;  /* 0x00000000181672ca */ /* 0x000fe200000e0000 */
[----:B------:R2:W-:Y:S01]  /*2d60*/  UTMALDG.2D [UR12], [UR28], desc[UR24] ;  /* 0x0000180c1c0075b4 */ /* 0x0005e20008009000 */
[----:B------:R-:W-:Y:S01]  /*2d70*/  R2UR UR23, R25 ;  /* 0x00000000191772ca */ /* 0x000fe200000e0000 */
[----:B------:R-:W-:Y:S01]  /*2d80*/  UIADD3 UR8, UPT, UPT, UR8, 0x31000, URZ ;  /* 0x0003100008087890 */ /* 0x000fe2000fffe0ff */
[----:B------:R-:W-:Y:S01]  /*2d90*/  R2UR UR20, R22 ;  /* 0x00000000161472ca */ /* 0x000fe200000e0000 */
[----:B------:R-:W-:Y:S01]  /*2da0*/  UMOV UR10, UR15 ;  /* 0x0000000f000a7c82 */ /* 0x000fe20008000000 */
[----:B------:R-:W-:Y:S01]  /*2db0*/  R2UR UR21, R23 ;  /* 0x00000000171572ca */ /* 0x000fe200000e0000 */
[----:B------:R-:W-:Y:S01]  /*2dc0*/  UMOV UR7, 0x1 ;  /* 0x0000000100077882 */ /* 0x000fe20000000000 */
[----:B------:R-:W-:Y:S01]  /*2dd0*/  R2UR UR6, R0 ;  /* 0x00000000000672ca */ /* 0x000fe200000e0000 */
[----:B------:R2:W-:Y:S01]  /*2de0*/  UTMALDG.2D [UR16], [UR26], desc[UR24] ;  /* 0x000018101a0075b4 */ /* 0x0005e20008009000 */
[----:B------:R-:W-:Y:S01]  /*2df0*/  UMOV UR5, UR13 ;  /* 0x0000000d00057c82 */ /* 0x000fe20008000000 */
[----:B------:R-:W-:Y:S01]  /*2e00*/  UIADD3 UR4, UPT, UPT, UR4, 0x31c00, URZ ;  /* 0x00031c0004047890 */ /* 0x000fe2000fffe0ff */
[----:B------:R-:W-:Y:S01]  /*2e10*/  LOP3.LUT R29, R9, 0x1, RZ, 0x3c, !PT ;  /* 0x00000001091d7812 */ /* 0x000fe200078e3cff */
[C---:B------:R-:W-:Y:S01]  /*2e20*/  VIADD R5, R7.reuse, 0x1 ;  /* 0x0000000107057836 */ /* 0x040fe20000000000 */
[C---:B------:R-:W-:Y:S01]  /*2e30*/  ISETP.NE.AND P0, PT, R7.reuse, 0x5, PT ;  /* 0x000000050700780c */ /* 0x040fe20003f05270 */
[--C-:B------:R-:W-:Y:S01]  /*2e40*/  IMAD R4, R7, 0x3800, R2.reuse ;  /* 0x0000380007047824 */ /* 0x100fe200078e0202 */
[----:B------:R2:W-:Y:S01]  /*2e50*/  UTMALDG.2D [UR8], [UR22], desc[UR24] ;  /* 0x00001808160075b4 */ /* 0x0005e20008009000 */
[----:B------:R-:W-:Y:S01]  /*2e60*/  IMAD.U32 R27, R29, -0x80000000, RZ ;  /* 0x800000001d1b7824 */ /* 0x000fe200078e00ff */
[----:B------:R-:W-:Y:S01]  /*2e70*/  SEL R5, R5, RZ, P0 ;  /* 0x000000ff05057207 */ /* 0x000fe20000000000 */
[----:B------:R-:W-:Y:S03]  /*2e80*/  IMAD R29, R7, 0x4000, R2 ;  /* 0x00004000071d7824 */ /* 0x000fe600078e0202 */
[----:B------:R-:W-:Y:S01]  /*2e90*/  ISETP.NE.AND P0, PT, R5, RZ, PT ;  /* 0x000000ff0500720c */ /* 0x000fe20003f05270 */
[----:B------:R2:W-:Y:S01]  /*2ea0*/  UTMALDG.2D [UR4], [UR20], desc[UR24] ;  /* 0x00001804140075b4 */ /* 0x0005e20008009000 */
[----:B------:R2:W-:Y:S01]  /*2eb0*/  SYNCS.ARRIVE.TRANS64 RZ, [R26+URZ], R21 ;  /* 0x000000151aff79a7 */ /* 0x0005e200080000ff */
[----:B------:R-:W3:Y:S02]  /*2ec0*/  SYNCS.PHASECHK.TRANS64.TRYWAIT P1, [R28+URZ+0x30], R27 ;  /* 0x0000301b1c0075a7 */ /* 0x000ee400080211ff */
[----:B--23--:R-:W-:Y:S08]  /*2ed0*/  @!P1 BRA `(.L_x_42) ;  /* 0x0000003800949947 */ /* 0x00cff00003800000 */
.L_x_103:
        /* <DEDUP_REMOVED lines=32> */
.L_x_105:
        /* <DEDUP_REMOVED lines=32> */
.L_x_107:
        /* <DEDUP_REMOVED lines=31> */
.L_x_109:
        /* <DEDUP_REMOVED lines=51> */
.L_x_111:
        /* <DEDUP_REMOVED lines=32> */
.L_x_113:
        /* <DEDUP_REMOVED lines=32> */
.L_x_115:
        /* <DEDUP_REMOVED lines=32> */
.L_x_117:
[----:B------:R-:W-:Y:S01]  /*3e00*/  R2UR UR20, R22 ;  /* 0x00000000161472ca */ /* 0x000fe200000e0000 */
[----:B------:R-:W-:Y:S01]  /*3e10*/  IMAD R22, R7, 0x8, R14 ;  /* 0x0000000807167824 */ /* 0x000fe200078e020e */
[----:B------:R-:W-:Y:S01]  /*3e20*/  R2UR UR21, R23 ;  /* 0x00000000171572ca */ /* 0x000fe200000e0000 */
[----:B------:R-:W-:Y:S01]  /*3e30*/  UMOV UR24, 0x0 ;  /* 0x0000000000187882 */ /* 0x000fe20000000000 */
[----:B------:R-:W-:Y:S01]  /*3e40*/  SEL R30, RZ, 0x1, P0 ;  /* 0x00000001ff1e7807 */ /* 0x000fe20000000000 */
[----:B------:R-:W-:Y:S01]  /*3e50*/  UMOV UR25, 0x10000000 ;  /* 0x1000000000197882 */ /* 0x000fe20000000000 */
[----:B------:R-:W-:Y:S01]  /*3e60*/  R2UR UR12, R28 ;  /* 0x000000001c0c72ca */ /* 0x000fe200000e0000 */
[----:B------:R-:W-:Y:S01]  /*3e70*/  UMOV UR14, 0x600 ;  /* 0x00000600000e7882 */ /* 0x000fe20000000000 */
[----:B------:R-:W-:Y:S01]  /*3e80*/  LOP3.LUT R27, R9, R30, RZ, 0x3c, !PT ;  /* 0x0000001e091b7212 */ /* 0x000fe200078e3cff */
[----:B------:R-:W-:Y:S01]  /*3e90*/  UMOV UR18, 0x600 ;  /* 0x0000060000127882 */ /* 0x000fe20000000000 */
[----:B------:R-:W-:Y:S01]  /*3ea0*/  R2UR UR16, R4 ;  /* 0x00000000041072ca */ /* 0x000fe200000e0000 */
[--C-:B------:R-:W-:Y:S01]  /*3eb0*/  IMAD R28, R5, 0x200, R2.reuse ;  /* 0x00000200051c7824 */ /* 0x100fe200078e0202 */
[----:B------:R-:W-:Y:S01]  /*3ec0*/  R2UR UR13, R26 ;  /* 0x000000001a0d72ca */ /* 0x000fe200000e0000 */
[----:B------:R-:W-:Y:S01]  /*3ed0*/  UMOV UR11, 0x3 ;  /* 0x00000003000b7882 */ /* 0x000fe20000000000 */
[----:B------:R-:W-:Y:S01]  /*3ee0*/  R2UR UR28, R18 ;  /* 0x00000000121c72ca */ /* 0x000fe200000e0000 */
[----:B------:R-:W-:Y:S01]  /*3ef0*/  UMOV UR7, 0x3 ;  /* 0x0000000300077882 */ /* 0x000fe20000000000 */
[----:B------:R-:W-:Y:S01]  /*3f00*/  R2UR UR29, R19 ;  /* 0x00000000131d72ca */ /* 0x000fe200000e0000 */
[--C-:B------:R-:W-:Y:S01]  /*3f10*/  IMAD R4, R7, 0x3800, R2.reuse ;  /* 0x0000380007047824 */ /* 0x100fe200078e0202 */
[----:B------:R-:W-:Y:S01]  /*3f20*/  R2UR UR15, R13 ;  /* 0x000000000d0f72ca */ /* 0x000fe200000e0000 */
[----:B------:R-:W-:Y:S01]  /*3f30*/  UIADD3 UR12, UPT, UPT, UR12, 0x4000, URZ ;  /* 0x000040000c0c7890 */ /* 0x000fe2000fffe0ff */
[----:B------:R-:W-:Y:S02]  /*3f40*/  R2UR UR8, R28 ;  /* 0x000000001c0872ca */ /* 0x000fe400000e0000 */
[----:B------:R-:W-:Y:S01]  /*3f50*/  R2UR UR26, R16 ;  /* 0x00000000101a72ca */ /* 0x000fe200000e0000 */
[----:B------:R-:W-:Y:S01]  /*3f60*/  UIADD3 UR16, UPT, UPT, UR16, 0x1c000, URZ ;  /* 0x0001c00010107890 */ /* 0x000fe2000fffe0ff */
[----:B------:R-:W-:Y:S01]  /*3f70*/  R2UR UR27, R17 ;  /* 0x00000000111b72ca */ /* 0x000fe200000e0000 */
[----:B------:R-:W-:Y:S01]  /*3f80*/  UMOV UR17, UR13 ;  /* 0x0000000d00117c82 */ /* 0x000fe20008000000 */
[----:B------:R-:W-:Y:S01]  /*3f90*/  R2UR UR19, R3 ;  /* 0x00000000031372ca */ /* 0x000fe200000e0000 */
[----:B------:R-:W-:Y:S01]  /*3fa0*/  UMOV UR9, UR13 ;  /* 0x0000000d00097c82 */ /* 0x000fe20008000000 */
[----:B------:R-:W-:Y:S01]  /*3fb0*/  R2UR UR22, R24 ;  /* 0x00000000181672ca */ /* 0x000fe200000e0000 */
[--C-:B------:R-:W-:Y:S01]  /*3fc0*/  IMAD R24, R5, 0x400, R2.reuse ;  /* 0x0000040005187824 */ /* 0x100fe200078e0202 */
[----:B------:R-:W-:Y:S01]  /*3fd0*/  R2UR UR23, R25 ;  /* 0x00000000191772ca */ /* 0x000fe200000e0000 */
[----:B------:R2:W-:Y:S01]  /*3fe0*/  UTMALDG.2D [UR12], [UR28], desc[UR24] ;  /* 0x0000180c1c0075b4 */ /* 0x0005e20008009000 */
[----:B------:R-:W-:Y:S01]  /*3ff0*/  R2UR UR6, R0 ;  /* 0x00000000000672ca */ /* 0x000fe200000e0000 */
[----:B------:R-:W-:Y:S01]  /*4000*/  UIADD3 UR8, UPT, UPT, UR8, 0x31000, URZ ;  /* 0x0003100008087890 */ /* 0x000fe2000fffe0ff */
[----:B------:R-:W-:Y:S01]  /*4010*/  R2UR UR4, R24 ;  /* 0x00000000180472ca */ /* 0x000fe200000e0000 */
[----:B------:R-:W-:Y:S01]  /*4020*/  UMOV UR10, UR15 ;  /* 0x0000000f000a7c82 */ /* 0x000fe20008000000 */
[----:B------:R-:W-:Y:S01]  /*4030*/  UMOV UR5, UR13 ;  /* 0x0000000d00057c82 */ /* 0x000fe20008000000 */
[----:B------:R-:W-:Y:S01]  /*4040*/  LOP3.LUT R23, R27, 0x1, RZ, 0x3c, !PT ;  /* 0x000000011b177812 */ /* 0x000fe200078e3cff */
[C---:B------:R-:W-:Y:S01]  /*4050*/  VIADD R5, R7.reuse, 0x1 ;  /* 0x0000000107057836 */ /* 0x040fe20000000000 */
[----:B------:R2:W-:Y:S01]  /*4060*/  UTMALDG.2D [UR16], [UR26], desc[UR24] ;  /* 0x000018101a0075b4 */ /* 0x0005e20008009000 */
[----:B------:R-:W-:Y:S02]  /*4070*/  ISETP.NE.AND P0, PT, R7, 0x5, PT ;  /* 0x000000050700780c */ /* 0x000fe40003f05270 */
[----:B------:R-:W-:Y:S02]  /*4080*/  IMAD.U32 R9, R23, -0x80000000, RZ ;  /* 0x8000000017097824 */ /* 0x000fe400078e00ff */
[----:B------:R-:W-:Y:S03]  /*4090*/  SEL R5, R5, RZ, P0 ;  /* 0x000000ff05057207 */ /* 0x000fe60000000000 */
[----:B------:R-:W-:Y:S01]  /*40a0*/  UIADD3 UR4, UPT, UPT, UR4, 0x31c00, URZ ;  /* 0x00031c0004047890 */ /* 0x000fe2000fffe0ff */
[----:B------:R2:W-:Y:S01]  /*40b0*/  UTMALDG.2D [UR8], [UR22], desc[UR24] ;  /* 0x00001808160075b4 */ /* 0x0005e20008009000 */
[----:B------:R-:W-:Y:S07]  /*40c0*/  ISETP.NE.AND P0, PT, R5, RZ, PT ;  /* 0x000000ff0500720c */ /* 0x000fee0003f05270 */
[----:B------:R2:W-:Y:S01]  /*40d0*/  UTMALDG.2D [UR4], [UR20], desc[UR24] ;  /* 0x00001804140075b4 */ /* 0x0005e20008009000 */
[----:B------:R3:W-:Y:S01]  /*40e0*/  SYNCS.ARRIVE.TRANS64 RZ, [R26+URZ], R21 ;  /* 0x000000151aff79a7 */ /* 0x0007e200080000ff */
[----:B------:R-:W4:Y:S01]  /*40f0*/  SYNCS.PHASECHK.TRANS64.TRYWAIT P1, [R22+URZ+0x30], R9 ;  /* 0x00003009160075a7 */ /* 0x000f2200080211ff */
[----:B---3--:R-:W-:Y:S01]  /*4100*/  IMAD R21, R7, 0x4000, R2 ;  /* 0x0000400007157824 */ /* 0x008fe200078e0202 */
[----:B--2-4-:R-:W-:Y:S06]  /*4110*/  @!P1 BRA `(.L_x_50) ;  /* 0x0000002800d49947 */ /* 0x014fec0003800000 */
.L_x_119:
        /* <DEDUP_REMOVED lines=18> */
[----:B-1----:R-:W-:Y:S01]  /*4240*/  SEL R26, RZ, 0x1, P0 ;  /* 0x00000001ff1a7807 */ /* 0x002fe20000000000 */
        /* <DEDUP_REMOVED lines=12> */
[----:B-1-3--:R-:W-:Y:S05]  /*4310*/  @!P1 BRA `(.L_x_51) ;  /* 0x0000002800709947 */ /* 0x00afea0003800000 */
.L_x_121:
        /* <DEDUP_REMOVED lines=11> */
[--C-:B------:R-:W-:Y:S01]  /*43d0*/  IMAD R0, R9, 0x3800, R2.reuse ;  /* 0x0000380009007824 */ /* 0x100fe200078e0202 */
[----:B------:R-:W-:Y:S01]  /*43e0*/  R2UR UR12, R16 ;  /* 0x00000000100c72ca */ /* 0x000fe200000e0000 */
[----:B------:R-:W-:Y:S01]  /*43f0*/  UIADD3 UR8, UPT, UPT, UR8, 0x4000, URZ ;  /* 0x0000400008087890 */ /* 0x000fe2000fffe0ff */
[----:B------:R-:W-:Y:S01]  /*4400*/  R2UR UR13, R17 ;  /* 0x00000000110d72ca */ /* 0x000fe200000e0000 */
[----:B------:R-:W-:Y:S01]  /*4410*/  UIADD3 UR4, UPT, UPT, UR4, 0x1c000, URZ ;  /* 0x0001c00004047890 */ /* 0x000fe2000fffe0ff */
[----:B------:R-:W-:Y:S01]  /*4420*/  R2UR UR7, R3 ;  /* 0x00000000030772ca */ /* 0x000fe200000e0000 */
[----:B------:R-:W-:Y:S01]  /*4430*/  UMOV UR5, UR9 ;  /* 0x0000000900057c82 */ /* 0x000fe20008000000 */
[----:B--2---:R-:W-:Y:S04]  /*4440*/  SEL R22, RZ, 0x1, P0 ;  /* 0x00000001ff167807 */ /* 0x004fe80000000000 */
[----:B------:R-:W-:Y:S01]  /*4450*/  LOP3.LUT R27, R27, R22, RZ, 0x3c, !PT ;  /* 0x000000161b1b7212 */ /* 0x000fe200078e3cff */
[----:B------:R2:W-:Y:S03]  /*4460*/  UTMALDG.2D [UR8], [UR16], desc[UR14] ;  /* 0x00000e08100075b4 */ /* 0x0005e60008009000 */
[----:B------:R-:W-:Y:S03]  /*4470*/  LOP3.LUT R7, R27, 0x1, RZ, 0x3c, !PT ;  /* 0x000000011b077812 */ /* 0x000fe600078e3cff */
[----:B------:R2:W-:Y:S01]  /*4480*/  UTMALDG.2D [UR4], [UR12], desc[UR14] ;  /* 0x00000e040c0075b4 */ /* 0x0005e20008009000 */
[----:B------:R2:W-:Y:S01]  /*4490*/  SYNCS.ARRIVE.TRANS64 RZ, [R24+URZ], R15 ;  /* 0x0000000f18ff79a7 */ /* 0x0005e200080000ff */
[----:B-1----:R-:W-:Y:S02]  /*44a0*/  IMAD.U32 R5, R7, -0x80000000, RZ ;  /* 0x8000000007057824 */ /* 0x002fe400078e00ff */
[----:B------:R-:W-:Y:S02]  /*44b0*/  IMAD R7, R9, 0x4000, R2 ;  /* 0x0000400009077824 */ /* 0x000fe400078e0202 */
[----:B------:R-:W1:Y:S02]  /*44c0*/  SYNCS.PHASECHK.TRANS64.TRYWAIT P0, [R4+URZ+0x30], R5 ;  /* 0x00003005040075a7 */ /* 0x000e6400080011ff */
[----:B-12---:R-:W-:Y:S05]  /*44d0*/  @!P0 BRA `(.L_x_52) ;  /* 0x00000028001c8947 */ /* 0x006fea0003800000 */
.L_x_123:
        /* <DEDUP_REMOVED lines=9> */
[----:B------:R-:W-:Y:S01]  /*4570*/  VIADD R7, R9, 0x1 ;  /* 0x0000000109077836 */ /* 0x000fe20000000000 */
[----:B------:R-:W-:Y:S01]  /*4580*/  R2UR UR9, R4 ;  /* 0x00000000040972ca */ /* 0x000fe200000e0000 */
[----:B------:R-:W-:Y:S01]  /*4590*/  VIADD R8, R8, 0x1 ;  /* 0x0000000108087836 */ /* 0x000fe20000000000 */
[----:B------:R-:W-:Y:S01]  /*45a0*/  R2UR UR12, R16 ;  /* 0x00000000100c72ca */ /* 0x000fe200000e0000 */
[----:B------:R-:W-:Y:S01]  /*45b0*/  UIADD3 UR8, UPT, UPT, UR8, 0x4000, URZ ;  /* 0x0000400008087890 */ /* 0x000fe2000fffe0ff */
[----:B------:R-:W-:Y:S01]  /*45c0*/  R2UR UR13, R17 ;  /* 0x00000000110d72ca */ /* 0x000fe200000e0000 */
[----:B------:R-:W-:Y:S01]  /*45d0*/  UIADD3 UR4, UPT, UPT, UR4, 0x1c000, URZ ;  /* 0x0001c00004047890 */ /* 0x000fe2000fffe0ff */
[----:B------:R-:W-:Y:S02]  /*45e0*/  R2UR UR7, R3 ;  /* 0x00000000030772ca */ /* 0x000fe400000e0000 */
[----:B------:R-:W-:Y:S04]  /*45f0*/  ISETP.NE.AND P0, PT, R9, 0x5, PT ;  /* 0x000000050900780c */ /* 0x000fe80003f05270 */
[----:B------:R-:W-:Y:S01]  /*4600*/  SEL R7, R7, RZ, P0 ;  /* 0x000000ff07077207 */ /* 0x000fe20000000000 */
[----:B------:R2:W-:Y:S01]  /*4610*/  UTMALDG.2D [UR8], [UR16], desc[UR14] ;  /* 0x00000e08100075b4 */ /* 0x0005e20008009000 */
[----:B------:R-:W-:Y:S01]  /*4620*/  UMOV UR5, UR9 ;  /* 0x0000000900057c82 */ /* 0x000fe20008000000 */
[----:B------:R-:W-:Y:S02]  /*4630*/  ISETP.NE.AND P0, PT, R8, 0x1, PT ;  /* 0x000000010800780c */ /* 0x000fe40003f05270 */
[----:B------:R-:W-:Y:S02]  /*4640*/  ISETP.NE.AND P1, PT, R7, RZ, PT ;  /* 0x000000ff0700720c */ /* 0x000fe40003f25270 */
[----:B------:R2:W-:Y:S01]  /*4650*/  UTMALDG.2D [UR4], [UR12], desc[UR14] ;  /* 0x00000e040c0075b4 */ /* 0x0005e20008009000 */
[----:B------:R3:W-:Y:S02]  /*4660*/  SYNCS.ARRIVE.TRANS64 RZ, [R4+URZ], R15 ;  /* 0x0000000f04ff79a7 */ /* 0x0007e400080000ff */
[----:B-1-3--:R-:W-:Y:S04]  /*4670*/  SEL R4, RZ, 0x1, P1 ;  /* 0x00000001ff047807 */ /* 0x00afe80000800000 */
[----:B------:R-:W-:Y:S02]  /*4680*/  LOP3.LUT R3, R27, R4, RZ, 0x3c, !PT ;  /* 0x000000041b037212 */ /* 0x000fe400078e3cff */
[----:B--2---:R-:W-:Y:S05]  /*4690*/  @!P0 EXIT ;  /* 0x000000000000894d */ /* 0x004fea0003800000 */
[----:B------:R-:W-:Y:S02]  /*46a0*/  IADD3 R12, PT, PT, R12, 0x94, RZ ;  /* 0x000000940c0c7810 */ /* 0x000fe40007ffe0ff */
[----:B------:R-:W-:Y:S01]  /*46b0*/  IADD3 R6, PT, PT, R6, 0x94, RZ ;  /* 0x0000009406067810 */ /* 0x000fe20007ffe0ff */
[----:B------:R-:W-:Y:S06]  /*46c0*/  BRA `(.L_x_53) ;  /* 0xffffffd800507947 */ /* 0x000fec000383ffff */
.L_x_23:
[----:B------:R-:W-:-:S04]  /*46d0*/  LOP3.LUT R2, R21, 0xfffffffc, RZ, 0xc0, !PT ;  /* 0xfffffffc15027812 */ /* 0x000fc800078ec0ff */
[----:B------:R-:W-:-:S13]  /*46e0*/  ISETP.NE.AND P0, PT, R2, 0x4, PT ;  /* 0x000000040200780c */ /* 0x000fda0003f05270 */
[----:B-1----:R-:W-:Y:S05]  /*46f0*/  @P0 EXIT ;  /* 0x000000000000094d */ /* 0x002fea0003800000 */
[----:B------:R-:W1:Y:S01]  /*4700*/  S2R R2, SR_CgaCtaId ;  /* 0x0000000000027919 */ /* 0x000e620000008800 */
[----:B------:R-:W-:-:S04]  /*4710*/  MOV R5, 0x400 ;  /* 0x0000040000057802 */ /* 0x000fc80000000f00 */
[----:B-1----:R-:W-:-:S05]  /*4720*/  LEA R2, R2, R5, 0x18 ;  /* 0x0000000502027211 */ /* 0x002fca00078ec0ff */
[----:B------:R-:W1:Y:S02]  /*4730*/  LDS R4, [R2+0x334b0] ;  /* 0x0334b00002047984 */ /* 0x000e640000000800 */
[----:B-1----:R-:W-:-:S13]  /*4740*/  ISETP.NE.AND P0, PT, R4, RZ, PT ;  /* 0x000000ff0400720c */ /* 0x002fda0003f05270 */
[----:B------:R-:W-:Y:S05]  /*4750*/  @!P0 BRA `(.L_x_54) ;  /* 0x0000000000048947 */ /* 0x000fea0003800000 */
[----:B------:R-:W-:Y:S05]  /*4760*/  BPT.TRAP 0x1 ;  /* 0x000000040000795c */ /* 0x000fea0000300000 */
.L_x_54:
[----:B------:R-:W1:Y:S01]  /*4770*/  S2UR UR4, SR_CTAID.X ;  /* 0x00000000000479c3 */ /* 0x000e620000002500 */
[----:B------:R-:W-:Y:S02]  /*4780*/  IADD3 R21, PT, PT, R21, -0x4, RZ ;  /* 0xfffffffc15157810 */ /* 0x000fe40007ffe0ff */
[----:B-1----:R-:W-:-:S13]  /*4790*/  ISETP.LE.U32.AND P0, PT, R3, UR4, PT ;  /* 0x0000000403007c0c */ /* 0x002fda000bf03070 */
[----:B------:R-:W-:Y:S05]  /*47a0*/  @P0 BRA `(.L_x_55) ;  /* 0x0000001800bc0947 */ /* 0x000fea0003800000 */
[----:B------:R-:W-:Y:S01]  /*47b0*/  IMAD.U32 R31, RZ, RZ, UR4 ;  /* 0x00000004ff1f7e24 */ /* 0x000fe2000f8e00ff */
[----:B------:R-:W-:Y:S01]  /*47c0*/  MOV R22, 0xffffffff ;  /* 0xffffffff00167802 */ /* 0x000fe20000000f00 */
[----:B------:R-:W-:Y:S02]  /*47d0*/  IMAD.SHL.U32 R0, R0, 0x4, RZ ;  /* 0x0000000400007824 */ /* 0x000fe400078e00ff */
[----:B------:R-:W-:Y:S01]  /*47e0*/  IMAD.SHL.U32 R32, R21, 0x800, RZ ;  /* 0x0000080015207824 */ /* 0x000fe200078e00ff */
[----:B------:R-:W-:Y:S01]  /*47f0*/  LOP3.LUT R24, RZ, R31, RZ, 0x33, !PT ;  /* 0x0000001fff187212 */ /* 0x000fe200078e33ff */
[C---:B------:R-:W-:Y:S01]  /*4800*/  VIADD R28, R0.reuse, 0x1 ;  /* 0x00000001001c7836 */ /* 0x040fe20000000000 */
[----:B------:R-:W-:Y:S01]  /*4810*/  SHF.R.U32.HI R30, RZ, 0x3, R0 ;  /* 0x00000003ff1e7819 */ /* 0x000fe20000011600 */
[C---:B------:R-:W-:Y:S01]  /*4820*/  VIADD R4, R0.reuse, 0x2 ;  /* 0x0000000200047836 */ /* 0x040fe20000000000 */
[----:B------:R-:W-:Y:S01]  /*4830*/  IADD3 R26, PT, PT, R0, 0x3, RZ ;  /* 0x00000003001a7810 */ /* 0x000fe20007ffe0ff */
[----:B------:R-:W-:Y:S01]  /*4840*/  IMAD.IADD R24, R3, 0x1, R24 ;  /* 0x0000000103187824 */ /* 0x000fe200078e0218 */
[----:B------:R-:W-:Y:S01]  /*4850*/  LOP3.LUT R3, R30, 0x3, RZ, 0xc0, !PT ;  /* 0x000000031e037812 */ /* 0x000fe200078ec0ff */
[----:B------:R-:W-:Y:S01]  /*4860*/  IMAD.MOV.U32 R23, RZ, RZ, RZ ;  /* 0x000000ffff177224 */ /* 0x000fe200078e00ff */
[----:B------:R-:W-:-:S02]  /*4870*/  PRMT R25, R31, 0x7610, R25 ;  /* 0x000076101f197816 */ /* 0x000fc40000000019 */
[----:B------:R-:W-:Y:S02]  /*4880*/  SHF.R.U32.HI R24, RZ, 0x2, R24 ;  /* 0x00000002ff187819 */ /* 0x000fe40000011618 */
[C---:B------:R-:W-:Y:S02]  /*4890*/  LOP3.LUT R28, R3.reuse, 0x5, R28, 0x78, !PT ;  /* 0x00000005031c7812 */ /* 0x040fe400078e781c */
[C---:B------:R-:W-:Y:S01]  /*48a0*/  LOP3.LUT R27, R3.reuse, 0x6, R4, 0x78, !PT ;  /* 0x00000006031b7812 */ /* 0x040fe200078e7804 */
[----:B------:R-:W-:Y:S01]  /*48b0*/  IMAD.HI.U32 R24, R24, 0x1bacf915, RZ ;  /* 0x1bacf91518187827 */ /* 0x000fe200078e00ff */
[C---:B------:R-:W-:Y:S02]  /*48c0*/  LOP3.LUT R29, R3.reuse, 0x4, R0, 0xf8, !PT ;  /* 0x00000004031d7812 */ /* 0x040fe400078ef800 */
[----:B------:R-:W-:Y:S02]  /*48d0*/  LOP3.LUT R26, R3, 0x7, R26, 0x78, !PT ;  /* 0x00000007031a7812 */ /* 0x000fe400078e781a */
[----:B------:R-:W-:-:S05]  /*48e0*/  SHF.R.U32.HI R24, RZ, 0x2, R24 ;  /* 0x00000002ff187819 */ /* 0x000fca0000011618 */
[----:B------:R-:W-:-:S07]  /*48f0*/  IMAD.MOV R24, RZ, RZ, -R24 ;  /* 0x000000ffff187224 */ /* 0x000fce00078e0a18 */
.L_x_78:
[----:B------:R-:W-:Y:S01]  /*4900*/  VIADD R22, R22, 0x1 ;  /* 0x0000000116167836 */ /* 0x000fe20000000000 */
[----:B------:R-:W-:Y:S05]  /*4910*/  YIELD ;  /* 0x0000000000007946 */ /* 0x000fea0003800000 */
[----:B--2---:R-:W-:Y:S01]  /*4920*/  IMAD.SHL.U32 R3, R22, 0x8, RZ ;  /* 0x0000000816037824 */ /* 0x004fe200078e00ff */
[----:B------:R-:W-:Y:S01]  /*4930*/  SHF.R.U32.HI R4, RZ, 0x1, R22 ;  /* 0x00000001ff047819 */ /* 0x000fe20000011616 */
[----:B------:R-:W-:Y:S01]  /*4940*/  VIADD R24, R24, 0x1 ;  /* 0x0000000118187836 */ /* 0x000fe20000000000 */
[----:B------:R-:W-:Y:S02]  /*4950*/  SHF.R.U32.HI R35, RZ, 0x5, R31 ;  /* 0x00000005ff237819 */ /* 0x000fe4000001161f */
[----:B------:R-:W-:-:S02]  /*4960*/  LOP3.LUT R3, R3, 0x8, RZ, 0xc0, !PT ;  /* 0x0000000803037812 */ /* 0x000fc400078ec0ff */
[----:B------:R-:W-:Y:S02]  /*4970*/  LOP3.LUT R4, R4, 0x1, RZ, 0xc0, !PT ;  /* 0x0000000104047812 */ /* 0x000fe400078ec0ff */
[----:B------:R-:W-:Y:S01]  /*4980*/  ISETP.NE.AND P1, PT, R21, RZ, PT ;  /* 0x000000ff1500720c */ /* 0x000fe20003f25270 */
[----:B------:R-:W-:Y:S01]  /*4990*/  IMAD.IADD R3, R2, 0x1, R3 ;  /* 0x0000000102037824 */ /* 0x000fe200078e0203 */
[----:B------:R-:W-:Y:S01]  /*49a0*/  ISETP.NE.AND P0, PT, R24, 0x1, PT ;  /* 0x000000011800780c */ /* 0x000fe20003f05270 */
[----:B------:R-:W-:Y:S01]  /*49b0*/  IMAD.U32 R4, R4, -0x80000000, RZ ;  /* 0x8000000004047824 */ /* 0x000fe200078e00ff */
[----:B------:R-:W-:-:S03]  /*49c0*/  LOP3.LUT R35, R35, 0x7fffff0, RZ, 0xc0, !PT ;  /* 0x07fffff023237812 */ /* 0x000fc600078ec0ff */
[----:B------:R-:W1:Y:S02]  /*49d0*/  SYNCS.PHASECHK.TRANS64.TRYWAIT P2, [R3+URZ+0x33490], R4 ;  /* 0x03349004030075a7 */ /* 0x000e6400080411ff */
[----:B-1----:R-:W-:Y:S06]  /*49e0*/  @!P2 BRA `(.L_x_56) ;  /* 0x0000002000f4a947 */ /* 0x002fec0003800000 */
.L_x_125:
[----:B------:R-:W-:Y:S01]  /*49f0*/  NOP ;  /* 0x0000000000007918 */ /* 0x000fe20000000000 */
[----:B------:R-:W-:Y:S02]  /*4a00*/  LOP3.LUT R34, R25, 0x1ff, RZ, 0xc0, !PT ;  /* 0x000001ff19227812 */ /* 0x000fe400078ec0ff */
[----:B------:R-:W-:Y:S02]  /*4a10*/  LOP3.LUT R6, R22, 0x1, RZ, 0xc0, !PT ;  /* 0x0000000116067812 */ /* 0x000fe400078ec0ff */
[----:B------:R-:W-:Y:S01]  /*4a20*/  VIADDMNMX.U32 R39, R20, -R35, 0x10, PT ;  /* 0x0000001014277446 */ /* 0x000fe20003800823 */
[----:B------:R-:W-:Y:S05]  /*4a30*/  @P1 BRA `(.L_x_57) ;  /* 0x0000000000041947 */ /* 0x000fea0003800000 */
[----:B------:R-:W-:-:S04]  /*4a40*/  DEPBAR.LE SB0, 0x1 ;  /* 0x000080400000791a */ /* 0x000fc80000000000 */
.L_x_57:
[----:B------:R-:W-:Y:S02]  /*4a50*/  MOV R4, 0x4a70 ;  /* 0x00004a7000047802 */ /* 0x000fe40000000f00 */
[----:B-1----:R-:W-:Y:S05]  /*4a60*/  CALL.REL.NOINC `($__internal_3_$__cuda_sm20_div_u16) ;  /* 0x0000002400107944 */ /* 0x002fea0003c00000 */
[----:B------:R-:W-:Y:S05]  /*4a70*/  WARPSYNC.ALL ;  /* 0x0000000000007948 */ /* 0x000fea0003800000 */
[----:B------:R-:W-:Y:S01]  /*4a80*/  NOP ;  /* 0x0000000000007918 */ /* 0x000fe20000000000 */
[----:B------:R-:W-:Y:S02]  /*4a90*/  ISETP.NE.AND P1, PT, R21, RZ, PT ;  /* 0x000000ff1500720c */ /* 0x000fe40003f25270 */
[----:B------:R-:W-:Y:S01]  /*4aa0*/  R2UR UR7, R6 ;  /* 0x00000000060772ca */ /* 0x000fe200000e0000 */
[----:B------:R-:W-:Y:S01]  /*4ab0*/  BAR.SYNC.DEFER_BLOCKING 0x8, 0x80 ;  /* 0x0202000000007b1d */ /* 0x000fe20000010000 */
[----:B------:R-:W-:Y:S01]  /*4ac0*/  IMAD R33, R23, 0x2000, R32 ;  /* 0x0000200017217824 */ /* 0x000fe200078e0220 */
[----:B------:R-:W-:-:S02]  /*4ad0*/  PRMT R40, R0, 0x9910, RZ ;  /* 0x0000991000287816 */ /* 0x000fc400000000ff */
[----:B------:R-:W-:Y:S01]  /*4ae0*/  LOP3.LUT R0, R0, 0xffff, RZ, 0xc0, !PT ;  /* 0x0000ffff00007812 */ /* 0x000fe200078ec0ff */
[----:B------:R-:W-:-:S04]  /*4af0*/  IMAD R33, R30, 0x80, R33 ;  /* 0x000000801e217824 */ /* 0x000fc800078e0221 */
[----:B------:R-:W-:Y:S02]  /*4b00*/  IMAD R37, R29, 0x10, R33 ;  /* 0x000000101d257824 */ /* 0x000fe400078e0221 */
[----:B------:R-:W-:Y:S01]  /*4b10*/  IMAD R0, R0, 0xe0, RZ ;  /* 0x000000e000007824 */ /* 0x000fe200078e02ff */
[----:B------:R-:W-:-:S09]  /*4b20*/  UIMAD UR7, UR7, 0xe0, URZ ;  /* 0x000000e0070778a4 */ /* 0x000fd2000f8e02ff */
[----:B------:R-:W1:Y:S01]  /*4b30*/  LDTM.x8 R12, tmem[UR7] ;  /* 0x00000007000c79ee */ /* 0x000e6200081c0000 */
[----:B------:R-:W-:Y:S01]  /*4b40*/  NOP ;  /* 0x0000000000007918 */ /* 0x000fe20000000000 */
[----:B-1----:R-:W1:Y:S01]  /*4b50*/  LDTM.x8 R4, tmem[UR7+0x8] ;  /* 0x00000807000479ee */ /* 0x002e6200081c0000 */
[----:B------:R-:W-:Y:S02]  /*4b60*/  F2FP.BF16.F32.PACK_AB R12, R13, R12 ;  /* 0x0000000c0d0c723e */ /* 0x000fe400000010ff */
[----:B------:R-:W-:Y:S02]  /*4b70*/  F2FP.BF16.F32.PACK_AB R13, R15, R14 ;  /* 0x0000000e0f0d723e */ /* 0x000fe400000010ff */
[----:B------:R-:W-:Y:S01]  /*4b80*/  F2FP.BF16.F32.PACK_AB R14, R17, R16 ;  /* 0x00000010110e723e */ /* 0x000fe200000010ff */
[----:B------:R-:W-:Y:S01]  /*4b90*/  IMAD.IADD R16, R2, 0x1, R37 ;  /* 0x0000000102107824 */ /* 0x000fe200078e0225 */
[----:B------:R-:W-:Y:S02]  /*4ba0*/  F2FP.BF16.F32.PACK_AB R15, R19, R18 ;  /* 0x00000012130f723e */ /* 0x000fe400000010ff */
[----:B-1----:R-:W-:Y:S01]  /*4bb0*/  F2FP.BF16.F32.PACK_AB R37, R7, R6 ;  /* 0x000000060725723e */ /* 0x002fe200000010ff */
[----:B------:R-:W-:Y:S01]  /*4bc0*/  IMAD R7, R28, 0x10, R33 ;  /* 0x000000101c077824 */ /* 0x000fe200078e0221 */
[----:B------:R-:W-:Y:S01]  /*4bd0*/  F2FP.BF16.F32.PACK_AB R36, R5, R4 ;  /* 0x000000040524723e */ /* 0x000fe200000010ff */
[----:B------:R1:W-:Y:S01]  /*4be0*/  STS.128 [R16], R12 ;  /* 0x0000000c10007388 */ /* 0x0003e20000000c00 */
[----:B------:R-:W-:Y:S01]  /*4bf0*/  PRMT R5, R39, 0x9910, RZ ;  /* 0x0000991027057816 */ /* 0x000fe200000000ff */
[----:B------:R-:W-:Y:S01]  /*4c00*/  IMAD.IADD R42, R2, 0x1, R7 ;  /* 0x00000001022a7824 */ /* 0x000fe200078e0207 */
[----:B------:R-:W-:Y:S01]  /*4c10*/  F2FP.BF16.F32.PACK_AB R38, R9, R8 ;  /* 0x000000080926723e */ /* 0x000fe200000010ff */
[----:B------:R-:W-:Y:S01]  /*4c20*/  NOP ;  /* 0x0000000000007918 */ /* 0x000fe20000000000 */
[----:B------:R-:W-:Y:S01]  /*4c30*/  F2FP.BF16.F32.PACK_AB R39, R11, R10 ;  /* 0x0000000a0b27723e */ /* 0x000fe200000010ff */
[----:B------:R-:W-:-:S04]  /*4c40*/  IMAD R40, R40, R5, RZ ;  /* 0x0000000528287224 */ /* 0x000fc800078e02ff */
[----:B------:R2:W-:Y:S01]  /*4c50*/  STS.128 [R42], R36 ;  /* 0x000000242a007388 */ /* 0x0005e20000000c00 */
[----:B------:R-:W-:-:S05]  /*4c60*/  IMAD.MOV R40, RZ, RZ, -R40 ;  /* 0x000000ffff287224 */ /* 0x000fca00078e0a28 */
[----:B------:R-:W-:-:S05]  /*4c70*/  PRMT R41, R40, 0x7710, RZ ;  /* 0x0000771028297816 */ /* 0x000fca00000000ff */
[----:B------:R-:W-:-:S05]  /*4c80*/  IMAD.IADD R34, R34, 0x1, R41 ;  /* 0x0000000122227824 */ /* 0x000fca00078e0229 */
[----:B------:R-:W-:Y:S01]  /*4c90*/  LOP3.LUT R34, R34, 0xffff, RZ, 0xc0, !PT ;  /* 0x0000ffff22227812 */ /* 0x000fe200078ec0ff */
[----:B-1----:R-:W1:Y:S01]  /*4ca0*/  LDTM.x8 R12, tmem[UR7+0x10] ;  /* 0x00001007000c79ee */ /* 0x002e6200081c0000 */
[----:B------:R-:W-:Y:S01]  /*4cb0*/  NOP ;  /* 0x0000000000007918 */ /* 0x000fe20000000000 */
[----:B-1----:R-:W1:Y:S02]  /*4cc0*/  LDTM.x8 R4, tmem[UR7+0x18] ;  /* 0x00001807000479ee */ /* 0x002e6400081c0000 */
[----:B------:R-:W-:Y:S01]  /*4cd0*/  IMAD.IADD R35, R35, 0x1, R34 ;  /* 0x0000000123237824 */ /* 0x000fe200078e0222 */
[----:B------:R-:W-:Y:S02]  /*4ce0*/  F2FP.BF16.F32.PACK_AB R12, R13, R12 ;  /* 0x0000000c0d0c723e */ /* 0x000fe400000010ff */
[----:B------:R-:W-:Y:S02]  /*4cf0*/  F2FP.BF16.F32.PACK_AB R13, R15, R14 ;  /* 0x0000000e0f0d723e */ /* 0x000fe400000010ff */
[----:B------:R-:W-:Y:S01]  /*4d00*/  F2FP.BF16.F32.PACK_AB R14, R17, R16 ;  /* 0x00000010110e723e */ /* 0x000fe200000010ff */
[--C-:B------:R-:W-:Y:S01]  /*4d10*/  IMAD R17, R27, 0x10, R33.reuse ;  /* 0x000000101b117824 */ /* 0x100fe200078e0221 */
[----:B-1----:R-:W-:Y:S01]  /*4d20*/  F2FP.BF16.F32.PACK_AB R4, R5, R4 ;  /* 0x000000040504723e */ /* 0x002fe200000010ff */
[----:B------:R-:W-:Y:S01]  /*4d30*/  IMAD R33, R26, 0x10, R33 ;  /* 0x000000101a217824 */ /* 0x000fe200078e0221 */
[----:B------:R-:W-:Y:S01]  /*4d40*/  F2FP.BF16.F32.PACK_AB R15, R19, R18 ;  /* 0x00000012130f723e */ /* 0x000fe200000010ff */
[----:B------:R-:W-:Y:S01]  /*4d50*/  IMAD.IADD R17, R2, 0x1, R17 ;  /* 0x0000000102117824 */ /* 0x000fe200078e0211 */
[----:B------:R-:W-:-:S02]  /*4d60*/  F2FP.BF16.F32.PACK_AB R5, R7, R6 ;  /* 0x000000060705723e */ /* 0x000fc400000010ff */
[----:B------:R-:W-:Y:S01]  /*4d70*/  F2FP.BF16.F32.PACK_AB R6, R9, R8 ;  /* 0x000000080906723e */ /* 0x000fe200000010ff */
[----:B------:R-:W-:Y:S01]  /*4d80*/  IMAD.IADD R8, R2, 0x1, R33 ;  /* 0x0000000102087824 */ /* 0x000fe200078e0221 */
[----:B------:R-:W-:Y:S01]  /*4d90*/  F2FP.BF16.F32.PACK_AB R7, R11, R10 ;  /* 0x0000000a0b07723e */ /* 0x000fe200000010ff */
[----:B------:R2:W-:Y:S01]  /*4da0*/  STS.128 [R17], R12 ;  /* 0x0000000c11007388 */ /* 0x0005e20000000c00 */
[----:B------:R-:W-:Y:S01]  /*4db0*/  NOP ;  /* 0x0000000000007918 */ /* 0x000fe20000000000 */
[----:B------:R-:W-:Y:S02]  /*4dc0*/  IMAD.SHL.U32 R33, R35, 0x80, RZ ;  /* 0x0000008023217824 */ /* 0x000fe400078e00ff */
[----:B------:R2:W-:Y:S01]  /*4dd0*/  STS.128 [R8], R4 ;  /* 0x0000000408007388 */ /* 0x0005e20000000c00 */
[----:B------:R1:W-:Y:S06]  /*4de0*/  MEMBAR.ALL.CTA ;  /* 0x0000000000007992 */ /* 0x0003ec0000008000 */
[----:B-1----:R-:W1:Y:S02]  /*4df0*/  FENCE.VIEW.ASYNC.S ;  /* 0x00000000000073c6 */ /* 0x002e640000000000 */
[----:B-1----:R-:W-:Y:S06]  /*4e00*/  BAR.SYNC.DEFER_BLOCKING 0x8, 0x80 ;  /* 0x0202000000007b1d */ /* 0x002fec0000010000 */
[----:B------:R-:W-:Y:S05]  /*4e10*/  @P1 BRA `(.L_x_58) ;  /* 0x0000000000381947 */ /* 0x000fea0003800000 */
[----:B------:R-:W-:Y:S01]  /*4e20*/  ELECT P2, URZ, PT ;  /* 0x0000000000ff782f */ /* 0x000fe20003840000 */
[----:B------:R-:W-:-:S12]  /*4e30*/  BSSY.RECONVERGENT B0, `(.L_x_58) ;  /* 0x000000c000007945 */ /* 0x000fd80003800200 */
[----:B------:R-:W-:Y:S05]  /*4e40*/  @!P2 BRA `(.L_x_59) ;  /* 0x000000000028a947 */ /* 0x000fea0003800000 */
[----:B------:R-:W1:Y:S01]  /*4e50*/  LDCU.64 UR8, c[0x0][0x348] ;  /* 0x00006900ff0877ac */ /* 0x000e620008000a00 */
[----:B------:R-:W-:Y:S02]  /*4e60*/  R2UR UR10, R23 ;  /* 0x00000000170a72ca */ /* 0x000fe400000e0000 */
[----:B------:R-:W-:Y:S02]  /*4e70*/  R2UR UR4, R2 ;  /* 0x00000000020472ca */ /* 0x000fe400000e0000 */
[----:B------:R-:W-:Y:S02]  /*4e80*/  R2UR UR5, R0 ;  /* 0x00000000000572ca */ /* 0x000fe400000e0000 */
[----:B------:R-:W-:-:S09]  /*4e90*/  R2UR UR6, R33 ;  /* 0x00000000210672ca */ /* 0x000fd200000e0000 */
[----:B------:R-:W-:Y:S02]  /*4ea0*/  ULEA UR4, UR10, UR4, 0xd ;  /* 0x000000040a047291 */ /* 0x000fe4000f8e68ff */
[----:B-1----:R-:W-:-:S04]  /*4eb0*/  UIADD3 UR8, UP0, UPT, UR8, 0x240, URZ ;  /* 0x0000024008087890 */ /* 0x002fc8000ff1e0ff */
[----:B------:R-:W-:-:S09]  /*4ec0*/  UIADD3.X UR9, UPT, UPT, URZ, UR9, URZ, UP0, !UPT ;  /* 0x00000009ff097290 */ /* 0x000fd200087fe4ff */
[----:B------:R1:W-:Y:S02]  /*4ed0*/  UTMASTG.2D [UR4], [UR8] ;  /* 0x00000004080073b5 */ /* 0x0003e40008008000 */
[----:B-1----:R0:W-:Y:S02]  /*4ee0*/  UTMACMDFLUSH ;  /* 0x00000000000079b7 */ /* 0x0021e40000000000 */
.L_x_59:
[----:B------:R-:W-:Y:S05]  /*4ef0*/  BSYNC.RECONVERGENT B0 ;  /* 0x0000000000007941 */ /* 0x000fea0003800200 */
.L_x_58:
[----:B------:R-:W-:Y:S05]  /*4f00*/  @P1 BRA `(.L_x_60) ;  /* 0x0000000000041947 */ /* 0x000fea0003800000 */
[----:B------:R-:W-:-:S04]  /*4f10*/  DEPBAR.LE SB0, 0x1 ;  /* 0x000080400000791a */ /* 0x000fc80000000000 */
.L_x_60:
[----:B------:R-:W-:Y:S01]  /*4f20*/  BAR.SYNC.DEFER_BLOCKING 0x8, 0x80 ;  /* 0x0202000000007b1d */ /* 0x000fe20000010000 */
[----:B------:R-:W-:-:S04]  /*4f30*/  LOP3.LUT R53, R23, 0x1, RZ, 0xc0, !PT ;  /* 0x0000000117357812 */ /* 0x000fc800078ec0ff */
[----:B------:R-:W-:Y:S01]  /*4f40*/  LOP3.LUT R23, R53, 0x1, RZ, 0x3c, !PT ;  /* 0x0000000135177812 */ /* 0x000fe200078e3cff */
[----:B--2---:R-:W1:Y:S04]  /*4f50*/  LDTM.x8 R12, tmem[UR7+0x20] ;  /* 0x00002007000c79ee */ /* 0x004e6800081c0000 */
[C---:B------:R-:W-:Y:S02]  /*4f60*/  IMAD R35, R23.reuse, 0x2000, R32 ;  /* 0x0000200017237824 */ /* 0x040fe400078e0220 */
[----:B------:R-:W-:Y:S02]  /*4f70*/  IMAD R50, R23, 0x2000, R2 ;  /* 0x0000200017327824 */ /* 0x000fe400078e0202 */
[----:B------:R-:W-:-:S04]  /*4f80*/  IMAD R34, R30, 0x80, R35 ;  /* 0x000000801e227824 */ /* 0x000fc800078e0223 */
[--C-:B------:R-:W-:Y:S02]  /*4f90*/  IMAD R37, R29, 0x10, R34.reuse ;  /* 0x000000101d257824 */ /* 0x100fe400078e0222 */
[--C-:B------:R-:W-:Y:S02]  /*4fa0*/  IMAD R35, R28, 0x10, R34.reuse ;  /* 0x000000101c237824 */ /* 0x100fe400078e0222 */
[C---:B------:R-:W-:Y:S01]  /*4fb0*/  IMAD.IADD R37, R2.reuse, 0x1, R37 ;  /* 0x0000000102257824 */ /* 0x040fe200078e0225 */
[----:B------:R-:W-:Y:S01]  /*4fc0*/  NOP ;  /* 0x0000000000007918 */ /* 0x000fe20000000000 */
[----:B-1----:R-:W1:Y:S01]  /*4fd0*/  LDTM.x8 R4, tmem[UR7+0x28] ;  /* 0x00002807000479ee */ /* 0x002e6200081c0000 */
[----:B------:R-:W-:Y:S02]  /*4fe0*/  IMAD.IADD R35, R2, 0x1, R35 ;  /* 0x0000000102237824 */ /* 0x000fe400078e0223 */
[--C-:B------:R-:W-:Y:S02]  /*4ff0*/  IMAD R39, R27, 0x10, R34.reuse ;  /* 0x000000101b277824 */ /* 0x100fe400078e0222 */
[----:B------:R-:W-:Y:S01]  /*5000*/  IMAD R51, R26, 0x10, R34 ;  /* 0x000000101a337824 */ /* 0x000fe200078e0222 */
[----:B------:R-:W-:Y:S01]  /*5010*/  F2FP.BF16.F32.PACK_AB R44, R13, R12 ;  /* 0x0000000c0d2c723e */ /* 0x000fe200000010ff */
[C---:B------:R-:W-:Y:S01]  /*5020*/  IMAD.IADD R39, R2.reuse, 0x1, R39 ;  /* 0x0000000102277824 */ /* 0x040fe200078e0227 */
[----:B------:R-:W-:Y:S01]  /*5030*/  F2FP.BF16.F32.PACK_AB R45, R15, R14 ;  /* 0x0000000e0f2d723e */ /* 0x000fe200000010ff */
[----:B------:R-:W-:Y:S01]  /*5040*/  IMAD.IADD R51, R2, 0x1, R51 ;  /* 0x0000000102337824 */ /* 0x000fe200078e0233 */
[----:B------:R-:W-:-:S02]  /*5050*/  F2FP.BF16.F32.PACK_AB R46, R17, R16 ;  /* 0x00000010112e723e */ /* 0x000fc400000010ff */
[----:B------:R-:W-:-:S05]  /*5060*/  F2FP.BF16.F32.PACK_AB R47, R19, R18 ;  /* 0x00000012132f723e */ /* 0x000fca00000010ff */
[----:B------:R2:W-:Y:S01]  /*5070*/  STS.128 [R37], R44 ;  /* 0x0000002c25007388 */ /* 0x0005e20000000c00 */
[----:B------:R-:W-:Y:S01]  /*5080*/  NOP ;  /* 0x0000000000007918 */ /* 0x000fe20000000000 */
[----:B-1----:R-:W1:Y:S01]  /*5090*/  LDTM.x8 R12, tmem[UR7+0x30] ;  /* 0x00003007000c79ee */ /* 0x002e6200081c0000 */
[----:B------:R-:W-:Y:S02]  /*50a0*/  F2FP.BF16.F32.PACK_AB R40, R5, R4 ;  /* 0x000000040528723e */ /* 0x000fe400000010ff */
[----:B------:R-:W-:Y:S02]  /*50b0*/  F2FP.BF16.F32.PACK_AB R41, R7, R6 ;  /* 0x000000060729723e */ /* 0x000fe400000010ff */
[----:B------:R-:W-:Y:S02]  /*50c0*/  F2FP.BF16.F32.PACK_AB R42, R9, R8 ;  /* 0x00000008092a723e */ /* 0x000fe400000010ff */
        /* <DEDUP_REMOVED lines=10> */
[----:B-1----:R-:W-:Y:S02]  /*5170*/  F2FP.BF16.F32.PACK_AB R4, R5, R4 ;  /* 0x000000040504723e */ /* 0x002fe400000010ff */
[----:B------:R-:W-:Y:S02]  /*5180*/  F2FP.BF16.F32.PACK_AB R5, R7, R6 ;  /* 0x000000060705723e */ /* 0x000fe400000010ff */
[----:B------:R-:W-:Y:S02]  /*5190*/  F2FP.BF16.F32.PACK_AB R6, R9, R8 ;  /* 0x000000080906723e */ /* 0x000fe400000010ff */
[----:B------:R-:W-:-:S05]  /*51a0*/  F2FP.BF16.F32.PACK_AB R7, R11, R10 ;  /* 0x0000000a0b07723e */ /* 0x000fca00000010ff */
        /* <DEDUP_REMOVED lines=11> */
[----:B------:R-:W-:-:S09]  /*5260*/  R2UR UR6, R33 ;  /* 0x00000000210672ca */ /* 0x000fd200000e0000 */
[----:B------:R-:W-:Y:S02]  /*5270*/  UIADD3 UR5, UPT, UPT, UR5, 0x20, URZ ;  /* 0x0000002005057890 */ /* 0x000fe4000fffe0ff */
[----:B-1----:R-:W-:-:S04]  /*5280*/  UIADD3 UR8, UP0, UPT, UR8, 0x240, URZ ;  /* 0x0000024008087890 */ /* 0x002fc8000ff1e0ff */
[----:B------:R-:W-:-:S09]  /*5290*/  UIADD3.X UR9, UPT, UPT, URZ, UR9, URZ, UP0, !UPT ;  /* 0x00000009ff097290 */ /* 0x000fd200087fe4ff */
[----:B------:R1:W-:Y:S02]  /*52a0*/  UTMASTG.2D [UR4], [UR8] ;  /* 0x00000004080073b5 */ /* 0x0003e40008008000 */
[----:B-1----:R0:W-:Y:S02]  /*52b0*/  UTMACMDFLUSH ;  /* 0x00000000000079b7 */ /* 0x0021e40000000000 */
.L_x_63:
[----:B------:R-:W-:Y:S05]  /*52c0*/  BSYNC.RECONVERGENT B0 ;  /* 0x0000000000007941 */ /* 0x000fea0003800200 */
.L_x_62:
[----:B------:R-:W-:-:S04]  /*52d0*/  DEPBAR.LE SB0, 0x1 ;  /* 0x000080400000791a */ /* 0x000fc80000000000 */
.L_x_61:
[----:B------:R-:W-:Y:S01]  /*52e0*/  BAR.SYNC.DEFER_BLOCKING 0x8, 0x80 ;  /* 0x0202000000007b1d */ /* 0x000fe20000010000 */
[C---:B--2---:R-:W-:Y:S02]  /*52f0*/  IMAD R41, R53.reuse, 0x2000, R32 ;  /* 0x0000200035297824 */ /* 0x044fe400078e0220 */
[----:B------:R-:W-:Y:S02]  /*5300*/  IMAD R48, R53, 0x2000, R2 ;  /* 0x0000200035307824 */ /* 0x000fe400078e0202 */
[----:B------:R-:W-:Y:S01]  /*5310*/  IMAD R38, R30, 0x80, R41 ;  /* 0x000000801e267824 */ /* 0x000fe200078e0229 */
[----:B------:R-:W1:Y:S03]  /*5320*/  LDTM.x8 R12, tmem[UR7+0x40] ;  /* 0x00004007000c79ee */ /* 0x000e6600081c0000 */
[----:B------:R-:W-:-:S04]  /*5330*/  IMAD R49, R26, 0x10, R38 ;  /* 0x000000101a317824 */ /* 0x000fc800078e0226 */
[C---:B------:R-:W-:Y:S01]  /*5340*/  IMAD.IADD R49, R2.reuse, 0x1, R49 ;  /* 0x0000000102317824 */ /* 0x040fe200078e0231 */
[----:B------:R-:W-:Y:S01]  /*5350*/  NOP ;  /* 0x0000000000007918 */ /* 0x000fe20000000000 */
[----:B-1----:R-:W1:Y:S01]  /*5360*/  LDTM.x8 R4, tmem[UR7+0x48] ;  /* 0x00004807000479ee */ /* 0x002e6200081c0000 */
[----:B------:R-:W-:Y:S01]  /*5370*/  F2FP.BF16.F32.PACK_AB R44, R13, R12 ;  /* 0x0000000c0d2c723e */ /* 0x000fe200000010ff */
[----:B------:R-:W-:Y:S01]  /*5380*/  IMAD R13, R29, 0x10, R38 ;  /* 0x000000101d0d7824 */ /* 0x000fe200078e0226 */
[----:B------:R-:W-:Y:S02]  /*5390*/  F2FP.BF16.F32.PACK_AB R45, R15, R14 ;  /* 0x0000000e0f2d723e */ /* 0x000fe400000010ff */
[----:B------:R-:W-:Y:S01]  /*53a0*/  F2FP.BF16.F32.PACK_AB R46, R17, R16 ;  /* 0x00000010112e723e */ /* 0x000fe200000010ff */
[----:B------:R-:W-:Y:S01]  /*53b0*/  IMAD.IADD R36, R2, 0x1, R13 ;  /* 0x0000000102247824 */ /* 0x000fe200078e020d */
[----:B------:R-:W-:-:S05]  /*53c0*/  F2FP.BF16.F32.PACK_AB R47, R19, R18 ;  /* 0x00000012132f723e */ /* 0x000fca00000010ff */
[----:B------:R2:W-:Y:S01]  /*53d0*/  STS.128 [R36], R44 ;  /* 0x0000002c24007388 */ /* 0x0005e20000000c00 */
        /* <DEDUP_REMOVED lines=11> */
[----:B------:R-:W-:Y:S02]  /*5490*/  F2FP.BF16.F32.PACK_AB R12, R13, R12 ;  /* 0x0000000c0d0c723e */ /* 0x000fe400000010ff */
[----:B------:R-:W-:Y:S02]  /*54a0*/  F2FP.BF16.F32.PACK_AB R13, R15, R14 ;  /* 0x0000000e0f0d723e */ /* 0x000fe400000010ff */
[----:B------:R-:W-:Y:S01]  /*54b0*/  F2FP.BF16.F32.PACK_AB R14, R17, R16 ;  /* 0x00000010110e723e */ /* 0x000fe200000010ff */
[----:B------:R-:W-:Y:S01]  /*54c0*/  IMAD R17, R27, 0x10, R38 ;  /* 0x000000101b117824 */ /* 0x000fe200078e0226 */
[----:B------:R-:W-:-:S03]  /*54d0*/  F2FP.BF16.F32.PACK_AB R15, R19, R18 ;  /* 0x00000012130f723e */ /* 0x000fc600000010ff */
[----:B------:R-:W-:-:S05]  /*54e0*/  IMAD.IADD R38, R2, 0x1, R17 ;  /* 0x0000000102267824 */ /* 0x000fca00078e0211 */
        /* <DEDUP_REMOVED lines=23> */
.L_x_66:
[----:B------:R-:W-:Y:S05]  /*5660*/  BSYNC.RECONVERGENT B0 ;  /* 0x0000000000007941 */ /* 0x000fea0003800200 */
.L_x_65:
[----:B------:R-:W-:-:S04]  /*5670*/  DEPBAR.LE SB0, 0x1 ;  /* 0x000080400000791a */ /* 0x000fc80000000000 */
.L_x_64:
[----:B------:R-:W-:Y:S06]  /*5680*/  BAR.SYNC.DEFER_BLOCKING 0x8, 0x80 ;  /* 0x0202000000007b1d */ /* 0x000fec0000010000 */
[----:B--2---:R-:W1:Y:S01]  /*5690*/  LDTM.x8 R12, tmem[UR7+0x60] ;  /* 0x00006007000c79ee */ /* 0x004e6200081c0000 */
[----:B------:R-:W-:Y:S01]  /*56a0*/  NOP ;  /* 0x0000000000007918 */ /* 0x000fe20000000000 */
[----:B-1----:R-:W1:Y:S01]  /*56b0*/  LDTM.x8 R4, tmem[UR7+0x68] ;  /* 0x00006807000479ee */ /* 0x002e6200081c0000 */
[----:B------:R-:W-:Y:S02]  /*56c0*/  F2FP.BF16.F32.PACK_AB R44, R13, R12 ;  /* 0x0000000c0d2c723e */ /* 0x000fe400000010ff */
[----:B------:R-:W-:-:S02]  /*56d0*/  F2FP.BF16.F32.PACK_AB R45, R15, R14 ;  /* 0x0000000e0f2d723e */ /* 0x000fc400000010ff */
        /* <DEDUP_REMOVED lines=39> */
.L_x_69:
[----:B------:R-:W-:Y:S05]  /*5950*/  BSYNC.RECONVERGENT B0 ;  /* 0x0000000000007941 */ /* 0x000fea0003800200 */
.L_x_68:
[----:B------:R-:W-:-:S04]  /*5960*/  DEPBAR.LE SB0, 0x1 ;  /* 0x000080400000791a */ /* 0x000fc80000000000 */
.L_x_67:
        /* <DEDUP_REMOVED lines=45> */
.L_x_72:
[----:B------:R-:W-:Y:S05]  /*5c40*/  BSYNC.RECONVERGENT B0 ;  /* 0x0000000000007941 */ /* 0x000fea0003800200 */
.L_x_71:
[----:B------:R-:W-:-:S04]  /*5c50*/  DEPBAR.LE SB0, 0x1 ;  /* 0x000080400000791a */ /* 0x000fc80000000000 */
.L_x_70:
        /* <DEDUP_REMOVED lines=45> */
.L_x_75:
[----:B------:R-:W-:Y:S05]  /*5f30*/  BSYNC.RECONVERGENT B0 ;  /* 0x0000000000007941 */ /* 0x000fea0003800200 */
.L_x_74:
[----:B------:R-:W-:-:S04]  /*5f40*/  DEPBAR.LE SB0, 0x1 ;  /* 0x000080400000791a */ /* 0x000fc80000000000 */
.L_x_73:
[----:B------:R-:W-:Y:S01]  /*5f50*/  BAR.SYNC.DEFER_BLOCKING 0x8, 0x80 ;  /* 0x0202000000007b1d */ /* 0x000fe20000010000 */
[----:B------:R-:W-:-:S05]  /*5f60*/  VIADD R3, R3, 0x334a0 ;  /* 0x000334a003037836 */ /* 0x000fca0000000000 */
[----:B------:R-:W-:Y:S01]  /*5f70*/  PRMT R3, RZ, 0x654, R3 ;  /* 0x00000654ff037816 */ /* 0x000fe20000000003 */
[----:B--2---:R-:W1:Y:S01]  /*5f80*/  LDTM.x8 R12, tmem[UR7+0xc0] ;  /* 0x0000c007000c79ee */ /* 0x004e6200081c0000 */
        /* <DEDUP_REMOVED lines=27> */
[----:B------:R-:W-:Y:S01]  /*6140*/  NOP ;  /* 0x0000000000007918 */ /* 0x000fe20000000000 */
[----:B------:R2:W-:Y:S01]  /*6150*/  SYNCS.ARRIVE.TRANS64.RED.A1T0 RZ, [R3+URZ], RZ ;  /* 0x000000ff03ff79a7 */ /* 0x0005e200081004ff */
        /* <DEDUP_REMOVED lines=16> */
.L_x_77:
[----:B------:R-:W-:Y:S05]  /*6260*/  BSYNC.RECONVERGENT B0 ;  /* 0x0000000000007941 */ /* 0x000fea0003800200 */
.L_x_76:
[----:B------:R-:W-:Y:S02]  /*6270*/  IADD3 R25, PT, PT, R25, 0x94, RZ ;  /* 0x0000009419197810 */ /* 0x000fe40007ffe0ff */
[----:B------:R-:W-:Y:S01]  /*6280*/  IADD3 R31, PT, PT, R31, 0x94, RZ ;  /* 0x000000941f1f7810 */ /* 0x000fe20007ffe0ff */
[----:B------:R-:W-:Y:S06]  /*6290*/  @P0 BRA `(.L_x_78) ;  /* 0xffffffe400980947 */ /* 0x000fec000383ffff */
.L_x_55:
[----:B------:R-:W-:-:S13]  /*62a0*/  ISETP.NE.AND P0, PT, R21, 0x3, PT ;  /* 0x000000031500780c */ /* 0x000fda0003f05270 */
[----:B------:R-:W-:Y:S05]  /*62b0*/  @P0 EXIT ;  /* 0x000000000000094d */ /* 0x000fea0003800000 */
[----:B------:R-:W-:Y:S05]  /*62c0*/  WARPSYNC.ALL ;  /* 0x0000000000007948 */ /* 0x000fea0003800000 */
[----:B------:R-:W-:Y:S01]  /*62d0*/  NOP ;  /* 0x0000000000007918 */ /* 0x000fe20000000000 */
[----:B------:R-:W1:Y:S01]  /*62e0*/  S2UR UR5, SR_CgaCtaId ;  /* 0x00000000000579c3 */ /* 0x000e620000008800 */
[----:B------:R-:W-:Y:S02]  /*62f0*/  UMOV UR4, 0x50 ;  /* 0x0000005000047882 */ /* 0x000fe40000000000 */
[----:B-1----:R-:W-:-:S09]  /*6300*/  ULEA UR5, UR5, UR4, 0x18 ;  /* 0x0000000405057291 */ /* 0x002fd2000f8ec0ff */
[----:B------:R-:W1:Y:S02]  /*6310*/  LDS R2, [UR5] ;  /* 0x00000005ff027984 */ /* 0x000e640008000800 */
[----:B-1----:R-:W-:-:S04]  /*6320*/  LOP3.LUT R0, R2, 0xffff, RZ, 0xc0, !PT ;  /* 0x0000ffff02007812 */ /* 0x002fc800078ec0ff */
[----:B------:R-:W-:-:S13]  /*6330*/  ISETP.NE.AND P0, PT, R0, 0xffff, PT ;  /* 0x0000ffff0000780c */ /* 0x000fda0003f05270 */
[----:B------:R-:W-:Y:S05]  /*6340*/  @P0 BRA `(.L_x_79) ;  /* 0x0000000000480947 */ /* 0x000fea0003800000 */
[----:B------:R-:W-:-:S04]  /*6350*/  SHF.R.U32.HI R0, RZ, 0x10, R2 ;  /* 0x00000010ff007819 */ /* 0x000fc80000011602 */
[----:B------:R-:W-:-:S04]  /*6360*/  LOP3.LUT R0, R0, 0x1, RZ, 0xc0, !PT ;  /* 0x0000000100007812 */ /* 0x000fc800078ec0ff */
[----:B------:R-:W-:-:S13]  /*6370*/  ISETP.NE.AND P0, PT, R0, 0x1, PT ;  /* 0x000000010000780c */ /* 0x000fda0003f05270 */
[----:B------:R-:W-:Y:S05]  /*6380*/  @P0 BRA `(.L_x_80) ;  /* 0x00000000002c0947 */ /* 0x000fea0003800000 */
[----:B------:R-:W1:Y:S01]  /*6390*/  S2R R0, SR_LANEID ;  /* 0x0000000000007919 */ /* 0x000e620000000000 */
[----:B------:R-:W-:Y:S01]  /*63a0*/  IMAD.MOV.U32 R2, RZ, RZ, -0x20000 ;  /* 0xfffe0000ff027424 */ /* 0x000fe200078e00ff */
[----:B------:R-:W-:Y:S02]  /*63b0*/  VOTEU.ANY UR6, UPT, PT ;  /* 0x0000000000067886 */ /* 0x000fe400038e0100 */
[----:B------:R-:W-:Y:S01]  /*63c0*/  UFLO.U32 UR6, UR6 ;  /* 0x00000006000672bd */ /* 0x000fe200080e0000 */
[----:B------:R-:W3:Y:S05]  /*63d0*/  REDUX UR4, R2 ;  /* 0x00000000020473c4 */ /* 0x000eea0000000000 */
[----:B-1----:R-:W-:-:S02]  /*63e0*/  ISETP.EQ.U32.AND P0, PT, R0, UR6, PT ;  /* 0x0000000600007c0c */ /* 0x002fc4000bf02070 */
[----:B---3--:R-:W-:Y:S01]  /*63f0*/  MOV R0, UR4 ;  /* 0x0000000400007c02 */ /* 0x008fe20008000f00 */
[----:B------:R-:W-:-:S05]  /*6400*/  UMOV UR4, 0xfffe0000 ;  /* 0xfffe000000047882 */ /* 0x000fca0000000000 */
[----:B------:R1:W-:Y:S05]  /*6410*/  UTCATOMSWS.AND URZ, UR4 ;  /* 0x0000000400ff79e3 */ /* 0x0003ea0008000000 */
[----:B------:R1:W-:Y:S01]  /*6420*/  @P0 ATOMS.AND RZ, [UR5], R0 ;  /* 0x00000000ffff098c */ /* 0x0003e2000a800005 */
[----:B------:R-:W-:Y:S05]  /*6430*/  BRA `(.L_x_81) ;  /* 0x0000000000147947 */ /* 0x000fea0003800000 */
.L_x_80:
[----:B------:R-:W-:Y:S02]  /*6440*/  MOV R2, 0x6460 ;  /* 0x0000646000027802 */ /* 0x000fe40000000f00 */
[----:B--2---:R-:W-:Y:S05]  /*6450*/  CALL.REL.NOINC `($__internal_0_$__cuda_sm10x_tcgen05_guardrail_trap_col_being_dealloced_not_returned_by_alloc) ;  /* 0x0000000800707944 */ /* 0x004fea0003c00000 */
[----:B------:R-:W-:Y:S05]  /*6460*/  BRA `(.L_x_81) ;  /* 0x0000000000087947 */ /* 0x000fea0003800000 */
.L_x_79:
[----:B------:R-:W-:Y:S02]  /*6470*/  MOV R2, 0x6490 ;  /* 0x0000649000027802 */ /* 0x000fe40000000f00 */
[----:B--2---:R-:W-:Y:S05]  /*6480*/  CALL.REL.NOINC `($__internal_2_$__cuda_sm10x_tcgen05_guardrail_trap_unallocated_columns_being_dealloced) ;  /* 0x00000008007c7944 */ /* 0x004fea0003c00000 */
.L_x_81:
[----:B------:R-:W-:Y:S01]  /*6490*/  NOP ;  /* 0x0000000000007918 */ /* 0x000fe20000000000 */
[----:B-1----:R-:W-:Y:S05]  /*64a0*/  EXIT ;  /* 0x000000000000794d */ /* 0x002fea0003800000 */
.L_x_13:
[----:B------:R-:W-:-:S07]  /*64b0*/  MOV R7, R6 ;  /* 0x0000000600077202 */ /* 0x000fce0000000f00 */
.L_x_82:
[----:B-1----:R1:W2:Y:S02]  /*64c0*/  SYNCS.PHASECHK.TRANS64.TRYWAIT P0, [R10+URZ], R7 ;  /* 0x000000070a0075a7 */ /* 0x0022a400080011ff */
[----:B--2---:R-:W-:Y:S05]  /*64d0*/  @!P0 NANOSLEEP.SYNCS 0x989680 ;  /* 0x009896800000895d */ /* 0x004fea0003900000 */
[----:B------:R-:W2:Y:S02]  /*64e0*/  @!P0 SYNCS.PHASECHK.TRANS64 P0, [R10+URZ], R7 ;  /* 0x000000070a0085a7 */ /* 0x000ea400080010ff */
[----:B--2---:R-:W-:Y:S05]  /*64f0*/  @!P0 BRA `(.L_x_82) ;  /* 0xfffffffc00f08947 */ /* 0x004fea000383ffff */
[----:B------:R-:W-:Y:S05]  /*6500*/  BRA `(.L_x_12) ;  /* 0xffffffa000a07947 */ /* 0x000fea000383ffff */
.L_x_16:
[----:B------:R-:W-:-:S07]  /*6510*/  MOV R3, R2 ;  /* 0x0000000200037202 */ /* 0x000fce0000000f00 */
.L_x_83:
[----:B-1----:R1:W2:Y:S02]  /*6520*/  SYNCS.PHASECHK.TRANS64.TRYWAIT P0, [R6+URZ], R3 ;  /* 0x00000003060075a7 */ /* 0x0022a400080011ff */
[----:B--2---:R-:W-:Y:S05]  /*6530*/  @!P0 NANOSLEEP.SYNCS 0x989680 ;  /* 0x009896800000895d */ /* 0x004fea0003900000 */
[----:B------:R-:W2:Y:S02]  /*6540*/  @!P0 SYNCS.PHASECHK.TRANS64 P0, [R6+URZ], R3 ;  /* 0x00000003060085a7 */ /* 0x000ea400080010ff */
[----:B--2---:R-:W-:Y:S05]  /*6550*/  @!P0 BRA `(.L_x_83) ;  /* 0xfffffffc00f08947 */ /* 0x004fea000383ffff */
[----:B------:R-:W-:Y:S05]  /*6560*/  BRA `(.L_x_15) ;  /* 0xffffffa400087947 */ /* 0x000fea000383ffff */
.L_x_24:
[----:B------:R-:W-:-:S07]  /*6570*/  MOV R4, R5 ;  /* 0x0000000500047202 */ /* 0x000fce0000000f00 */
.L_x_84:
[----:B-1----:R1:W2:Y:S02]  /*6580*/  SYNCS.PHASECHK.TRANS64.TRYWAIT P0, [R2+URZ+0x33400], R5 ;  /* 0x03340005020075a7 */ /* 0x0022a400080011ff */
[----:B--2---:R-:W-:Y:S05]  /*6590*/  @!P0 NANOSLEEP.SYNCS 0x989680 ;  /* 0x009896800000895d */ /* 0x004fea0003900000 */
[----:B------:R-:W2:Y:S02]  /*65a0*/  @!P0 SYNCS.PHASECHK.TRANS64 P0, [R2+URZ+0x33400], R5 ;  /* 0x03340005020085a7 */ /* 0x000ea400080010ff */
[----:B--2---:R-:W-:Y:S05]  /*65b0*/  @!P0 BRA `(.L_x_84) ;  /* 0xfffffffc00f08947 */ /* 0x004fea000383ffff */
[----:B------:R-:W-:Y:S05]  /*65c0*/  BRA `(.L_x_85) ;  /* 0xffffffa800447947 */ /* 0x000fea000383ffff */
.L_x_29:
[----:B------:R-:W-:Y:S02]  /*65d0*/  MOV R10, UR10 ;  /* 0x0000000a000a7c02 */ /* 0x000fe40008000f00 */
[----:B------:R-:W-:Y:S02]  /*65e0*/  MOV R11, UR10 ;  /* 0x0000000a000b7c02 */ /* 0x000fe40008000f00 */
[----:B------:R-:W-:-:S07]  /*65f0*/  MOV R3, UR8 ;  /* 0x0000000800037c02 */ /* 0x000fce0008000f00 */
.L_x_86:
[----:B-1----:R1:W2:Y:S02]  /*6600*/  SYNCS.PHASECHK.TRANS64.TRYWAIT P1, [R3+URZ+0x334a0], R11 ;  /* 0x0334a00b030075a7 */ /* 0x0022a400080211ff */
[----:B--2---:R-:W-:Y:S05]  /*6610*/  @!P1 NANOSLEEP.SYNCS 0x989680 ;  /* 0x009896800000995d */ /* 0x004fea0003900000 */
[----:B------:R-:W2:Y:S02]  /*6620*/  @!P1 SYNCS.PHASECHK.TRANS64 P1, [R3+URZ+0x334a0], R11 ;  /* 0x0334a00b030095a7 */ /* 0x000ea400080210ff */
[----:B--2---:R-:W-:Y:S05]  /*6630*/  @!P1 BRA `(.L_x_86) ;  /* 0xfffffffc00f09947 */ /* 0x004fea000383ffff */
[----:B------:R-:W-:Y:S05]  /*6640*/  BRA `(.L_x_87) ;  /* 0xffffffac00e87947 */ /* 0x000fea000383ffff */
.L_x_30:
[----:B------:R-:W-:Y:S02]  /*6650*/  MOV R5, UR14 ;  /* 0x0000000e00057c02 */ /* 0x000fe40008000f00 */
[----:B------:R-:W-:Y:S07]  /*6660*/  MOV R10, R11 ;  /* 0x0000000b000a7202 */ /* 0x000fee0000000f00 */
.L_x_88:
[----:B-1----:R1:W2:Y:S02]  /*6670*/  SYNCS.PHASECHK.TRANS64.TRYWAIT P1, [R5+URZ+0x33460], R11 ;  /* 0x0334600b050075a7 */ /* 0x0022a400080211ff */
[----:B--2---:R-:W-:Y:S05]  /*6680*/  @!P1 NANOSLEEP.SYNCS 0x989680 ;  /* 0x009896800000995d */ /* 0x004fea0003900000 */
[----:B------:R-:W2:Y:S02]  /*6690*/  @!P1 SYNCS.PHASECHK.TRANS64 P1, [R5+URZ+0x33460], R11 ;  /* 0x0334600b050095a7 */ /* 0x000ea400080210ff */
[----:B--2---:R-:W-:Y:S05]  /*66a0*/  @!P1 BRA `(.L_x_88) ;  /* 0xfffffffc00f09947 */ /* 0x004fea000383ffff */
[----:B------:R-:W-:Y:S05]  /*66b0*/  BRA `(.L_x_89) ;  /* 0xffffffac00f47947 */ /* 0x000fea000383ffff */
.L_x_32:
[----:B------:R-:W-:Y:S02]  /*66c0*/  MOV R3, UR10 ;  /* 0x0000000a00037c02 */ /* 0x000fe40008000f00 */
[----:B------:R-:W-:Y:S07]  /*66d0*/  MOV R12, R13 ;  /* 0x0000000d000c7202 */ /* 0x000fee0000000f00 */
.L_x_90:
[----:B-1----:R1:W2:Y:S02]  /*66e0*/  SYNCS.PHASECHK.TRANS64.TRYWAIT P1, [R3+URZ+0x33460], R13 ;  /* 0x0334600d030075a7 */ /* 0x0022a400080211ff */
[----:B--2---:R-:W-:Y:S05]  /*66f0*/  @!P1 NANOSLEEP.SYNCS 0x989680 ;  /* 0x009896800000995d */ /* 0x004fea0003900000 */
[----:B------:R-:W2:Y:S02]  /*6700*/  @!P1 SYNCS.PHASECHK.TRANS64 P1, [R3+URZ+0x33460], R13 ;  /* 0x0334600d030095a7 */ /* 0x000ea400080210ff */
[----:B--2---:R-:W-:Y:S05]  /*6710*/  @!P1 BRA `(.L_x_90) ;  /* 0xfffffffc00f09947 */ /* 0x004fea000383ffff */
[----:B------:R-:W-:Y:S05]  /*6720*/  BRA `(.L_x_91) ;  /* 0xffffffb000d07947 */ /* 0x000fea000383ffff */
.L_x_37:
[----:B------:R-:W-:Y:S07]  /*6730*/  MOV R16, R17 ;  /* 0x0000001100107202 */ /* 0x000fee0000000f00 */
.L_x_92:
[----:B-1----:R1:W2:Y:S02]  /*6740*/  SYNCS.PHASECHK.TRANS64.TRYWAIT P0, [R26+URZ+0x30], R17 ;  /* 0x000030111a0075a7 */ /* 0x0022a400080011ff */
[----:B--2---:R-:W-:Y:S05]  /*6750*/  @!P0 NANOSLEEP.SYNCS 0x989680 ;  /* 0x009896800000895d */ /* 0x004fea0003900000 */
[----:B------:R-:W2:Y:S02]  /*6760*/  @!P0 SYNCS.PHASECHK.TRANS64 P0, [R26+URZ+0x30], R17 ;  /* 0x000030111a0085a7 */ /* 0x000ea400080010ff */
[----:B--2---:R-:W-:Y:S05]  /*6770*/  @!P0 BRA `(.L_x_92) ;  /* 0xfffffffc00f08947 */ /* 0x004fea000383ffff */
[----:B------:R-:W-:Y:S05]  /*6780*/  BRA `(.L_x_93) ;  /* 0xffffffb800987947 */ /* 0x000fea000383ffff */
.L_x_38:
[----:B------:R-:W-:Y:S07]  /*6790*/  MOV R26, R27 ;  /* 0x0000001b001a7202 */ /* 0x000fee0000000f00 */
.L_x_94:
[----:B-1----:R1:W2:Y:S02]  /*67a0*/  SYNCS.PHASECHK.TRANS64.TRYWAIT P1, [R28+URZ+0x30], R27 ;  /* 0x0000301b1c0075a7 */ /* 0x0022a400080211ff */
[----:B--2---:R-:W-:Y:S05]  /*67b0*/  @!P1 NANOSLEEP.SYNCS 0x989680 ;  /* 0x009896800000995d */ /* 0x004fea0003900000 */
[----:B------:R-:W2:Y:S02]  /*67c0*/  @!P1 SYNCS.PHASECHK.TRANS64 P1, [R28+URZ+0x30], R27 ;  /* 0x0000301b1c0095a7 */ /* 0x000ea400080210ff */
[----:B--2---:R-:W-:Y:S05]  /*67d0*/  @!P1 BRA `(.L_x_94) ;  /* 0xfffffffc00f09947 */ /* 0x004fea000383ffff */
[----:B------:R-:W-:Y:S05]  /*67e0*/  BRA `(.L_x_95) ;  /* 0xffffffbc00707947 */ /* 0x000fea000383ffff */
.L_x_39:
[-C--:B------:R-:W-:Y:S02]  /*67f0*/  MOV R30, R27.reuse ;  /* 0x0000001b001e7202 */ /* 0x080fe40000000f00 */
[----:B------:R-:W-:Y:S07]  /*6800*/  MOV R31, R27 ;  /* 0x0000001b001f7202 */ /* 0x000fee0000000f00 */
.L_x_96:
[----:B-1----:R1:W2:Y:S02]  /*6810*/  SYNCS.PHASECHK.TRANS64.TRYWAIT P1, [R26+URZ+0x30], R31 ;  /* 0x0000301f1a0075a7 */ /* 0x0022a400080211ff */
[----:B--2---:R-:W-:Y:S05]  /*6820*/  @!P1 NANOSLEEP.SYNCS 0x989680 ;  /* 0x009896800000995d */ /* 0x004fea0003900000 */
[----:B------:R-:W2:Y:S02]  /*6830*/  @!P1 SYNCS.PHASECHK.TRANS64 P1, [R26+URZ+0x30], R31 ;  /* 0x0000301f1a0095a7 */ /* 0x000ea400080210ff */
[----:B--2---:R-:W-:Y:S05]  /*6840*/  @!P1 BRA `(.L_x_96) ;  /* 0xfffffffc00f09947 */ /* 0x004fea000383ffff */
[----:B------:R-:W-:Y:S05]  /*6850*/  BRA `(.L_x_97) ;  /* 0xffffffbc00d87947 */ /* 0x000fea000383ffff */
.L_x_40:
[----:B-1----:R-:W-:Y:S07]  /*6860*/  MOV R26, R27 ;  /* 0x0000001b001a7202 */ /* 0x002fee0000000f00 */
.L_x_98:
[----:B-1----:R1:W2:Y:S02]  /*6870*/  SYNCS.PHASECHK.TRANS64.TRYWAIT P1, [R28+URZ+0x30], R27 ;  /* 0x0000301b1c0075a7 */ /* 0x0022a400080211ff */
[----:B--2---:R-:W-:Y:S05]  /*6880*/  @!P1 NANOSLEEP.SYNCS 0x989680 ;  /* 0x009896800000995d */ /* 0x004fea0003900000 */
[----:B------:R-:W2:Y:S02]  /*6890*/  @!P1 SYNCS.PHASECHK.TRANS64 P1, [R28+URZ+0x30], R27 ;  /* 0x0000301b1c0095a7 */ /* 0x000ea400080210ff */
[----:B--2---:R-:W-:Y:S05]  /*68a0*/  @!P1 BRA `(.L_x_98) ;  /* 0xfffffffc00f09947 */ /* 0x004fea000383ffff */
[----:B------:R-:W-:Y:S05]  /*68b0*/  BRA `(.L_x_99) ;  /* 0xffffffc000407947 */ /* 0x000fea000383ffff */
.L_x_41:
[-C--:B------:R-:W-:Y:S02]  /*68c0*/  MOV R30, R27.reuse ;  /* 0x0000001b001e7202 */ /* 0x080fe40000000f00 */
[----:B------:R-:W-:Y:S07]  /*68d0*/  MOV R31, R27 ;  /* 0x0000001b001f7202 */ /* 0x000fee0000000f00 */
.L_x_100:
[----:B-1----:R1:W2:Y:S02]  /*68e0*/  SYNCS.PHASECHK.TRANS64.TRYWAIT P1, [R26+URZ+0x30], R31 ;  /* 0x0000301f1a0075a7 */ /* 0x0022a400080211ff */
[----:B--2---:R-:W-:Y:S05]  /*68f0*/  @!P1 NANOSLEEP.SYNCS 0x989680 ;  /* 0x009896800000995d */ /* 0x004fea0003900000 */
[----:B------:R-:W2:Y:S02]  /*6900*/  @!P1 SYNCS.PHASECHK.TRANS64 P1, [R26+URZ+0x30], R31 ;  /* 0x0000301f1a0095a7 */ /* 0x000ea400080210ff */
[----:B--2---:R-:W-:Y:S05]  /*6910*/  @!P1 BRA `(.L_x_100) ;  /* 0xfffffffc00f09947 */ /* 0x004fea000383ffff */
[----:B------:R-:W-:Y:S05]  /*6920*/  BRA `(.L_x_101) ;  /* 0xffffffc000a07947 */ /* 0x000fea000383ffff */
.L_x_42:
[----:B-1----:R-:W-:Y:S07]  /*6930*/  MOV R26, R27 ;  /* 0x0000001b001a7202 */ /* 0x002fee0000000f00 */
.L_x_102:
[----:B-1----:R1:W2:Y:S02]  /*6940*/  SYNCS.PHASECHK.TRANS64.TRYWAIT P1, [R28+URZ+0x30], R27 ;  /* 0x0000301b1c0075a7 */ /* 0x0022a400080211ff */
[----:B--2---:R-:W-:Y:S05]  /*6950*/  @!P1 NANOSLEEP.SYNCS 0x989680 ;  /* 0x009896800000995d */ /* 0x004fea0003900000 */
[----:B------:R-:W2:Y:S02]  /*6960*/  @!P1 SYNCS.PHASECHK.TRANS64 P1, [R28+URZ+0x30], R27 ;  /* 0x0000301b1c0095a7 */ /* 0x000ea400080210ff */
[----:B--2---:R-:W-:Y:S05]  /*6970*/  @!P1 BRA `(.L_x_102) ;  /* 0xfffffffc00f09947 */ /* 0x004fea000383ffff */
[----:B------:R-:W-:Y:S05]  /*6980*/  BRA `(.L_x_103) ;  /* 0xffffffc400547947 */ /* 0x000fea000383ffff */
.L_x_43:
[-C--:B------:R-:W-:Y:S02]  /*6990*/  MOV R30, R27.reuse ;  /* 0x0000001b001e7202 */ /* 0x080fe40000000f00 */
[----:B------:R-:W-:Y:S07]  /*69a0*/  MOV R31, R27 ;  /* 0x0000001b001f7202 */ /* 0x000fee0000000f00 */
.L_x_104:
[----:B-1----:R1:W2:Y:S02]  /*69b0*/  SYNCS.PHASECHK.TRANS64.TRYWAIT P1, [R26+URZ+0x30], R31 ;  /* 0x0000301f1a0075a7 */ /* 0x0022a400080211ff */
[----:B--2---:R-:W-:Y:S05]  /*69c0*/  @!P1 NANOSLEEP.SYNCS 0x989680 ;  /* 0x009896800000995d */ /* 0x004fea0003900000 */
[----:B------:R-:W2:Y:S02]  /*69d0*/  @!P1 SYNCS.PHASECHK.TRANS64 P1, [R26+URZ+0x30], R31 ;  /* 0x0000301f1a0095a7 */ /* 0x000ea400080210ff */
[----:B--2---:R-:W-:Y:S05]  /*69e0*/  @!P1 BRA `(.L_x_104) ;  /* 0xfffffffc00f09947 */ /* 0x004fea000383ffff */
[----:B------:R-:W-:Y:S05]  /*69f0*/  BRA `(.L_x_105) ;  /* 0xffffffc400b87947 */ /* 0x000fea000383ffff */
.L_x_44:
[----:B-1----:R-:W-:Y:S07]  /*6a00*/  MOV R26, R27 ;  /* 0x0000001b001a7202 */ /* 0x002fee0000000f00 */
.L_x_106:
[----:B-1----:R1:W2:Y:S02]  /*6a10*/  SYNCS.PHASECHK.TRANS64.TRYWAIT P1, [R28+URZ+0x30], R27 ;  /* 0x0000301b1c0075a7 */ /* 0x0022a400080211ff */
[----:B--2---:R-:W-:Y:S05]  /*6a20*/  @!P1 NANOSLEEP.SYNCS 0x989680 ;  /* 0x009896800000995d */ /* 0x004fea0003900000 */
[----:B------:R-:W2:Y:S02]  /*6a30*/  @!P1 SYNCS.PHASECHK.TRANS64 P1, [R28+URZ+0x30], R27 ;  /* 0x0000301b1c0095a7 */ /* 0x000ea400080210ff */
[----:B--2---:R-:W-:Y:S05]  /*6a40*/  @!P1 BRA `(.L_x_106) ;  /* 0xfffffffc00f09947 */ /* 0x004fea000383ffff */
[----:B------:R-:W-:Y:S05]  /*6a50*/  BRA `(.L_x_107) ;  /* 0xffffffc800207947 */ /* 0x000fea000383ffff */
.L_x_45:
[-C--:B------:R-:W-:Y:S02]  /*6a60*/  MOV R30, R27.reuse ;  /* 0x0000001b001e7202 */ /* 0x080fe40000000f00 */
[----:B------:R-:W-:Y:S07]  /*6a70*/  MOV R31, R27 ;  /* 0x0000001b001f7202 */ /* 0x000fee0000000f00 */
.L_x_108:
[----:B-1----:R1:W2:Y:S02]  /*6a80*/  SYNCS.PHASECHK.TRANS64.TRYWAIT P1, [R26+URZ+0x30], R31 ;  /* 0x0000301f1a0075a7 */ /* 0x0022a400080211ff */
[----:B--2---:R-:W-:Y:S05]  /*6a90*/  @!P1 NANOSLEEP.SYNCS 0x989680 ;  /* 0x009896800000995d */ /* 0x004fea0003900000 */
[----:B------:R-:W2:Y:S02]  /*6aa0*/  @!P1 SYNCS.PHASECHK.TRANS64 P1, [R26+URZ+0x30], R31 ;  /* 0x0000301f1a0095a7 */ /* 0x000ea400080210ff */
[----:B--2---:R-:W-:Y:S05]  /*6ab0*/  @!P1 BRA `(.L_x_108) ;  /* 0xfffffffc00f09947 */ /* 0x004fea000383ffff */
[----:B------:R-:W-:Y:S05]  /*6ac0*/  BRA `(.L_x_109) ;  /* 0xffffffc800807947 */ /* 0x000fea000383ffff */
.L_x_46:
[----:B-1----:R-:W-:Y:S07]  /*6ad0*/  MOV R26, R27 ;  /* 0x0000001b001a7202 */ /* 0x002fee0000000f00 */
.L_x_110:
[----:B-1----:R1:W2:Y:S02]  /*6ae0*/  SYNCS.PHASECHK.TRANS64.TRYWAIT P1, [R28+URZ+0x30], R27 ;  /* 0x0000301b1c0075a7 */ /* 0x0022a400080211ff */
[----:B--2---:R-:W-:Y:S05]  /*6af0*/  @!P1 NANOSLEEP.SYNCS 0x989680 ;  /* 0x009896800000995d */ /* 0x004fea0003900000 */
[----:B------:R-:W2:Y:S02]  /*6b00*/  @!P1 SYNCS.PHASECHK.TRANS64 P1, [R28+URZ+0x30], R27 ;  /* 0x0000301b1c0095a7 */ /* 0x000ea400080210ff */
[----:B--2---:R-:W-:Y:S05]  /*6b10*/  @!P1 BRA `(.L_x_110) ;  /* 0xfffffffc00f09947 */ /* 0x004fea000383ffff */
[----:B------:R-:W-:Y:S05]  /*6b20*/  BRA `(.L_x_111) ;  /* 0xffffffcc00347947 */ /* 0x000fea000383ffff */
.L_x_47:
[-C--:B------:R-:W-:Y:S02]  /*6b30*/  MOV R30, R27.reuse ;  /* 0x0000001b001e7202 */ /* 0x080fe40000000f00 */
[----:B------:R-:W-:Y:S07]  /*6b40*/  MOV R31, R27 ;  /* 0x0000001b001f7202 */ /* 0x000fee0000000f00 */
.L_x_112:
[----:B-1----:R1:W2:Y:S02]  /*6b50*/  SYNCS.PHASECHK.TRANS64.TRYWAIT P1, [R26+URZ+0x30], R31 ;  /* 0x0000301f1a0075a7 */ /* 0x0022a400080211ff */
[----:B--2---:R-:W-:Y:S05]  /*6b60*/  @!P1 NANOSLEEP.SYNCS 0x989680 ;  /* 0x009896800000995d */ /* 0x004fea0003900000 */
[----:B------:R-:W2:Y:S02]  /*6b70*/  @!P1 SYNCS.PHASECHK.TRANS64 P1, [R26+URZ+0x30], R31 ;  /* 0x0000301f1a0095a7 */ /* 0x000ea400080210ff */
[----:B--2---:R-:W-:Y:S05]  /*6b80*/  @!P1 BRA `(.L_x_112) ;  /* 0xfffffffc00f09947 */ /* 0x004fea000383ffff */
[----:B------:R-:W-:Y:S05]  /*6b90*/  BRA `(.L_x_113) ;  /* 0xffffffcc00987947 */ /* 0x000fea000383ffff */
.L_x_48:
[----:B-1----:R-:W-:Y:S07]  /*6ba0*/  MOV R26, R27 ;  /* 0x0000001b001a7202 */ /* 0x002fee0000000f00 */
.L_x_114:
[----:B-1----:R1:W2:Y:S02]  /*6bb0*/  SYNCS.PHASECHK.TRANS64.TRYWAIT P1, [R28+URZ+0x30], R27 ;  /* 0x0000301b1c0075a7 */ /* 0x0022a400080211ff */
[----:B--2---:R-:W-:Y:S05]  /*6bc0*/  @!P1 NANOSLEEP.SYNCS 0x989680 ;  /* 0x009896800000995d */ /* 0x004fea0003900000 */
[----:B------:R-:W2:Y:S02]  /*6bd0*/  @!P1 SYNCS.PHASECHK.TRANS64 P1, [R28+URZ+0x30], R27 ;  /* 0x0000301b1c0095a7 */ /* 0x000ea400080210ff */
[----:B--2---:R-:W-:Y:S05]  /*6be0*/  @!P1 BRA `(.L_x_114) ;  /* 0xfffffffc00f09947 */ /* 0x004fea000383ffff */
[----:B------:R-:W-:Y:S05]  /*6bf0*/  BRA `(.L_x_115) ;  /* 0xffffffd000007947 */ /* 0x000fea000383ffff */
.L_x_49:
[-C--:B------:R-:W-:Y:S02]  /*6c00*/  MOV R30, R27.reuse ;  /* 0x0000001b001e7202 */ /* 0x080fe40000000f00 */
[----:B------:R-:W-:Y:S07]  /*6c10*/  MOV R31, R27 ;  /* 0x0000001b001f7202 */ /* 0x000fee0000000f00 */
.L_x_116:
[----:B-1----:R1:W2:Y:S02]  /*6c20*/  SYNCS.PHASECHK.TRANS64.TRYWAIT P1, [R26+URZ+0x30], R31 ;  /* 0x0000301f1a0075a7 */ /* 0x0022a400080211ff */
[----:B--2---:R-:W-:Y:S05]  /*6c30*/  @!P1 NANOSLEEP.SYNCS 0x989680 ;  /* 0x009896800000995d */ /* 0x004fea0003900000 */
[----:B------:R-:W2:Y:S02]  /*6c40*/  @!P1 SYNCS.PHASECHK.TRANS64 P1, [R26+URZ+0x30], R31 ;  /* 0x0000301f1a0095a7 */ /* 0x000ea400080210ff */
[----:B--2---:R-:W-:Y:S05]  /*6c50*/  @!P1 BRA `(.L_x_116) ;  /* 0xfffffffc00f09947 */ /* 0x004fea000383ffff */
[----:B------:R-:W-:Y:S05]  /*6c60*/  BRA `(.L_x_117) ;  /* 0xffffffd000647947 */ /* 0x000fea000383ffff */
.L_x_50:
[-C--:B------:R-:W-:Y:S02]  /*6c70*/  MOV R24, R9.reuse ;  /* 0x0000000900187202 */ /* 0x080fe40000000f00 */
[----:B------:R-:W-:Y:S07]  /*6c80*/  MOV R25, R9 ;  /* 0x0000000900197202 */ /* 0x000fee0000000f00 */
.L_x_118:
[----:B--2---:R2:W3:Y:S02]  /*6c90*/  SYNCS.PHASECHK.TRANS64.TRYWAIT P1, [R22+URZ+0x30], R25 ;  /* 0x00003019160075a7 */ /* 0x0044e400080211ff */
[----:B---3--:R-:W-:Y:S05]  /*6ca0*/  @!P1 NANOSLEEP.SYNCS 0x989680 ;  /* 0x009896800000995d */ /* 0x008fea0003900000 */
[----:B------:R-:W3:Y:S02]  /*6cb0*/  @!P1 SYNCS.PHASECHK.TRANS64 P1, [R22+URZ+0x30], R25 ;  /* 0x00003019160095a7 */ /* 0x000ee400080210ff */
[----:B---3--:R-:W-:Y:S05]  /*6cc0*/  @!P1 BRA `(.L_x_118) ;  /* 0xfffffffc00f09947 */ /* 0x008fea000383ffff */
[----:B------:R-:W-:Y:S05]  /*6cd0*/  BRA `(.L_x_119) ;  /* 0xffffffd400107947 */ /* 0x000fea000383ffff */
.L_x_51:
[-C--:B------:R-:W-:Y:S02]  /*6ce0*/  MOV R4, R7.reuse ;  /* 0x0000000700047202 */ /* 0x080fe40000000f00 */
[----:B------:R-:W-:Y:S07]  /*6cf0*/  MOV R5, R7 ;  /* 0x0000000700057202 */ /* 0x000fee0000000f00 */
.L_x_120:
[----:B-1----:R1:W3:Y:S02]  /*6d00*/  SYNCS.PHASECHK.TRANS64.TRYWAIT P1, [R24+URZ+0x30], R5 ;  /* 0x00003005180075a7 */ /* 0x0022e400080211ff */
[----:B---3--:R-:W-:Y:S05]  /*6d10*/  @!P1 NANOSLEEP.SYNCS 0x989680 ;  /* 0x009896800000995d */ /* 0x008fea0003900000 */
[----:B------:R-:W3:Y:S02]  /*6d20*/  @!P1 SYNCS.PHASECHK.TRANS64 P1, [R24+URZ+0x30], R5 ;  /* 0x00003005180095a7 */ /* 0x000ee400080210ff */
[----:B---3--:R-:W-:Y:S05]  /*6d30*/  @!P1 BRA `(.L_x_120) ;  /* 0xfffffffc00f09947 */ /* 0x008fea000383ffff */
[----:B------:R-:W-:Y:S05]  /*6d40*/  BRA `(.L_x_121) ;  /* 0xffffffd400747947 */ /* 0x000fea000383ffff */
.L_x_52:
[-C--:B------:R-:W-:Y:S02]  /*6d50*/  MOV R22, R5.reuse ;  /* 0x0000000500167202 */ /* 0x080fe40000000f00 */
[----:B------:R-:W-:Y:S07]  /*6d60*/  MOV R23, R5 ;  /* 0x0000000500177202 */ /* 0x000fee0000000f00 */
.L_x_122:
[----:B-1----:R1:W2:Y:S02]  /*6d70*/  SYNCS.PHASECHK.TRANS64.TRYWAIT P0, [R4+URZ+0x30], R23 ;  /* 0x00003017040075a7 */ /* 0x0022a400080011ff */
[----:B--2---:R-:W-:Y:S05]  /*6d80*/  @!P0 NANOSLEEP.SYNCS 0x989680 ;  /* 0x009896800000895d */ /* 0x004fea0003900000 */
[----:B------:R-:W2:Y:S02]  /*6d90*/  @!P0 SYNCS.PHASECHK.TRANS64 P0, [R4+URZ+0x30], R23 ;  /* 0x00003017040085a7 */ /* 0x000ea400080010ff */
[----:B--2---:R-:W-:Y:S05]  /*6da0*/  @!P0 BRA `(.L_x_122) ;  /* 0xfffffffc00f08947 */ /* 0x004fea000383ffff */
[----:B------:R-:W-:Y:S05]  /*6db0*/  BRA `(.L_x_123) ;  /* 0xffffffd400c87947 */ /* 0x000fea000383ffff */
.L_x_56:
[----:B------:R-:W-:-:S07]  /*6dc0*/  MOV R5, R4 ;  /* 0x0000000400057202 */ /* 0x000fce0000000f00 */
.L_x_124:
[----:B-1----:R1:W2:Y:S02]  /*6dd0*/  SYNCS.PHASECHK.TRANS64.TRYWAIT P2, [R3+URZ+0x33490], R5 ;  /* 0x03349005030075a7 */ /* 0x0022a400080411ff */
[----:B--2---:R-:W-:Y:S05]  /*6de0*/  @!P2 NANOSLEEP.SYNCS 0x989680 ;  /* 0x009896800000a95d */ /* 0x004fea0003900000 */
[----:B------:R-:W2:Y:S02]  /*6df0*/  @!P2 SYNCS.PHASECHK.TRANS64 P2, [R3+URZ+0x33490], R5 ;  /* 0x033490050300a5a7 */ /* 0x000ea400080410ff */
[----:B--2---:R-:W-:Y:S05]  /*6e00*/  @!P2 BRA `(.L_x_124) ;  /* 0xfffffffc00f0a947 */ /* 0x004fea000383ffff */
[----:B------:R-:W-:Y:S05]  /*6e10*/  BRA `(.L_x_125) ;  /* 0xffffffd800f47947 */ /* 0x000fea000383ffff */
        .weak           $__internal_0_$__cuda_sm10x_tcgen05_guardrail_trap_col_being_dealloced_not_returned_by_alloc
        .type           $__internal_0_$__cuda_sm10x_tcgen05_guardrail_trap_col_being_dealloced_not_returned_by_alloc,@function
        .size           $__internal_0_$__cuda_sm10x_tcgen05_guardrail_trap_col_being_dealloced_not_returned_by_alloc,($__internal_1_$__cuda_sm10x_tcgen05_guardrail_trap_phase_invalid_during_alloc - $__internal_0_$__cuda_sm10x_tcgen05_guardrail_trap_col_being_dealloced_not_returned_by_alloc)
$__internal_0_$__cuda_sm10x_tcgen05_guardrail_trap_col_being_dealloced_not_returned_by_alloc:
[----:B------:R-:W-:Y:S05]  /*6e20*/  BPT.TRAP 0x1 ;  /* 0x000000040000795c */ /* 0x000fea0000300000 */
[----:B------:R-:W-:-:S04]  /*6e30*/  HFMA2 R3, -RZ, RZ, 0, 0 ;  /* 0x00000000ff037431 */ /* 0x000fc800000001ff */
[----:B------:R-:W-:Y:S05]  /*6e40*/  RET.REL.NODEC R2 `(_ZN9deep_gemm24sm100_fp8_gemm_1d1d_implILN4cute4UMMA5MajorE0ELS3_0ELj0ELj7168ELj2048ELj128ELj224ELj128ELj1ELj128ELj128ELj64ELj6ELj128ELj128ELj2ELb0ELj148ELNS_8GemmTypeE0ELb0EN7cutlass10bfloat16_tENS_16EpilogueIdentityEEEvPijjj14CUtensorMap_stS9_S9_S9_S9_) ;  /* 0xffffff90026c7950 */ /* 0x000fea0003c3ffff */
        .weak           $__internal_1_$__cuda_sm10x_tcgen05_guardrail_trap_phase_invalid_during_alloc
        .type           $__internal_1_$__cuda_sm10x_tcgen05_guardrail_trap_phase_invalid_during_alloc,@function
        .size           $__internal_1_$__cuda_sm10x_tcgen05_guardrail_trap_phase_invalid_during_alloc,($__internal_2_$__cuda_sm10x_tcgen05_guardrail_trap_unallocated_columns_being_dealloced - $__internal_1_$__cuda_sm10x_tcgen05_guardrail_trap_phase_invalid_during_alloc)
$__internal_1_$__cuda_sm10x_tcgen05_guardrail_trap_phase_invalid_during_alloc:
[----:B------:R-:W-:Y:S05]  /*6e50*/  BPT.TRAP 0x1 ;  /* 0x000000040000795c */ /* 0x000fea0000300000 */
[----:B------:R-:W-:-:S04]  /*6e60*/  MOV R3, 0x0 ;  /* 0x0000000000037802 */ /* 0x000fc80000000f00 */
[----:B------:R-:W-:Y:S05]  /*6e70*/  RET.REL.NODEC R2 `(_ZN9deep_gemm24sm100_fp8_gemm_1d1d_implILN4cute4UMMA5MajorE0ELS3_0ELj0ELj7168ELj2048ELj128ELj224ELj128ELj1ELj128ELj128ELj64ELj6ELj128ELj128ELj2ELb0ELj148ELNS_8GemmTypeE0ELb0EN7cutlass10bfloat16_tENS_16EpilogueIdentityEEEvPijjj14CUtensorMap_stS9_S9_S9_S9_) ;  /* 0xffffff9002607950 */ /* 0x000fea0003c3ffff */
        .weak           $__internal_2_$__cuda_sm10x_tcgen05_guardrail_trap_unallocated_columns_being_dealloced
        .type           $__internal_2_$__cuda_sm10x_tcgen05_guardrail_trap_unallocated_columns_being_dealloced,@function
        .size           $__internal_2_$__cuda_sm10x_tcgen05_guardrail_trap_unallocated_columns_being_dealloced,($__internal_3_$__cuda_sm20_div_u16 - $__internal_2_$__cuda_sm10x_tcgen05_guardrail_trap_unallocated_columns_being_dealloced)
$__internal_2_$__cuda_sm10x_tcgen05_guardrail_trap_unallocated_columns_being_dealloced:
[----:B------:R-:W-:Y:S05]  /*6e80*/  BPT.TRAP 0x1 ;  /* 0x000000040000795c */ /* 0x000fea0000300000 */
[----:B------:R-:W-:-:S04]  /*6e90*/  HFMA2 R3, -RZ, RZ, 0, 0 ;  /* 0x00000000ff037431 */ /* 0x000fc800000001ff */
[----:B------:R-:W-:Y:S05]  /*6ea0*/  RET.REL.NODEC R2 `(_ZN9deep_gemm24sm100_fp8_gemm_1d1d_implILN4cute4UMMA5MajorE0ELS3_0ELj0ELj7168ELj2048ELj128ELj224ELj128ELj1ELj128ELj128ELj64ELj6ELj128ELj128ELj2ELb0ELj148ELNS_8GemmTypeE0ELb0EN7cutlass10bfloat16_tENS_16EpilogueIdentityEEEvPijjj14CUtensorMap_stS9_S9_S9_S9_) ;  /* 0xffffff9002547950 */ /* 0x000fea0003c3ffff */
        .weak           $__internal_3_$__cuda_sm20_div_u16
        .type           $__internal_3_$__cuda_sm20_div_u16,@function
        .size           $__internal_3_$__cuda_sm20_div_u16,(.L_x_130 - $__internal_3_$__cuda_sm20_div_u16)
$__internal_3_$__cuda_sm20_div_u16:
[----:B------:R-:W1:Y:S01]  /*6eb0*/  I2F.U16 R5, R39 ;  /* 0x0000002700057306 */ /* 0x000e620000101000 */
[----:B------:R-:W-:-:S07]  /*6ec0*/  IMAD.MOV.U32 R0, RZ, RZ, 0x4b800000 ;  /* 0x4b800000ff007424 */ /* 0x000fce00078e00ff */
[----:B------:R-:W-:Y:S01]  /*6ed0*/  I2F.U16.RZ R9, R34 ;  /* 0x0000002200097306 */ /* 0x000fe2000010d000 */
[C---:B-1----:R-:W-:Y:S02]  /*6ee0*/  FSETP.GEU.AND P1, PT, |R5|.reuse, 1.175494350822287508e-38, PT ;  /* 0x008000000500780b */ /* 0x042fe40003f2e200 */
[----:B------:R-:W-:Y:S02]  /*6ef0*/  FSETP.GT.AND P2, PT, |R5|, 8.50705917302346158658e+37, PT ;  /* 0x7e8000000500780b */ /* 0x000fe40003f44200 */
[----:B------:R-:W-:Y:S02]  /*6f00*/  FSEL R0, R0, 1, !P1 ;  /* 0x3f80000000007808 */ /* 0x000fe40004800000 */
[----:B------:R-:W-:Y:S02]  /*6f10*/  ISETP.NE.U32.AND P1, PT, R39, RZ, PT ;  /* 0x000000ff2700720c */ /* 0x000fe40003f25070 */
[----:B------:R-:W-:-:S05]  /*6f20*/  FSEL R0, R0, 0.25, !P2 ;  /* 0x3e80000000007808 */ /* 0x000fca0005000000 */
[----:B------:R-:W-:-:S06]  /*6f30*/  FMUL R5, R5, R0 ;  /* 0x0000000005057220 */ /* 0x000fcc0000400000 */
[----:B------:R-:W1:Y:S02]  /*6f40*/  MUFU.RCP R5, R5 ;  /* 0x0000000500057308 */ /* 0x000e640000001000 */
[----:B-1----:R-:W-:Y:S01]  /*6f50*/  FMUL R0, R0, R5 ;  /* 0x0000000500007220 */ /* 0x002fe20000400000 */
[----:B------:R-:W-:-:S03]  /*6f60*/  IMAD.MOV.U32 R5, RZ, RZ, 0x0 ;  /* 0x00000000ff057424 */ /* 0x000fc600078e00ff */
[----:B------:R-:W-:-:S04]  /*6f70*/  VIADD R0, R0, 0x2 ;  /* 0x0000000200007836 */ /* 0x000fc80000000000 */
[----:B------:R-:W-:-:S04]  /*6f80*/  FMUL.RZ R9, R9, R0 ;  /* 0x0000000009097220 */ /* 0x000fc8000040c000 */
[----:B------:R-:W1:Y:S02]  /*6f90*/  F2I.U32.TRUNC.NTZ R0, R9 ;  /* 0x0000000900007305 */ /* 0x000e64000020f000 */
[----:B-1----:R-:W-:Y:S02]  /*6fa0*/  LOP3.LUT R0, R0, 0xffff, RZ, 0xc0, !PT ;  /* 0x0000ffff00007812 */ /* 0x002fe400078ec0ff */
[----:B------:R-:W-:Y:S01]  /*6fb0*/  @!P1 MOV R0, 0xffffffff ;  /* 0xffffffff00009802 */ /* 0x000fe20000000f00 */
[----:B------:R-:W-:Y:S06]  /*6fc0*/  RET.REL.NODEC R4 `(_ZN9deep_gemm24sm100_fp8_gemm_1d1d_implILN4cute4UMMA5MajorE0ELS3_0ELj0ELj7168ELj2048ELj128ELj224ELj128ELj1ELj128ELj128ELj64ELj6ELj128ELj128ELj2ELb0ELj148ELNS_8GemmTypeE0ELb0EN7cutlass10bfloat16_tENS_16EpilogueIdentityEEEvPijjj14CUtensorMap_stS9_S9_S9_S9_) ;  /* 0xffffff90040c7950 */ /* 0x000fec0003c3ffff */
.L_x_126:
[----:B------:R-:W-:-:S00]  /*6fd0*/  BRA `(.L_x_126) ;  /* 0xfffffffc00fc7947 */ /* 0x000fc0000383ffff */
[----:B------:R-:W-:-:S00]  /*6fe0*/  NOP ;  /* 0x0000000000007918 */ /* 0x000fc00000000000 */
        /* <DEDUP_REMOVED lines=9> */
.L_x_130:


//--------------------- .nv.shared._ZN9deep_gemm24sm100_fp8_gemm_1d1d_implILN4cute4UMMA5MajorE0ELS3_0ELj0ELj7168ELj2048ELj128ELj224ELj128ELj1ELj128ELj128ELj64ELj6ELj128ELj128ELj2ELb0ELj148ELNS_8GemmTypeE0ELb0EN7cutlass10bfloat16_tENS_16EpilogueIdentityEEEvPijjj14CUtensorMap_stS9_S9_S9_S9_ --------------------------
	.section	.nv.shared._ZN9deep_gemm24sm100_fp8_gemm_1d1d_implILN4cute4UMMA5MajorE0ELS3_0ELj0ELj7168ELj2048ELj128ELj224ELj128ELj1ELj128ELj128ELj64ELj6ELj128ELj128ELj2ELb0ELj148ELNS_8GemmTypeE0ELb0EN7cutlass10bfloat16_tENS_16EpilogueIdentityEEEvPijjj14CUtensorMap_stS9_S9_S9_S9_,"aw",@nobits
	.sectionflags	@""
	.align	1024
	.zero		1024


//--------------------- .nv.shared.reserved.0     --------------------------
	.section	.nv.shared.reserved.0,"aw",@nobits
	.align	8
	.weak		__nv_reservedSMEM_offset_0_alias
	.size		__nv_reservedSMEM_offset_0_alias, 0, 64
	.other		__nv_reservedSMEM_offset_0_alias,@"STO_CUDA_RESERVED_SHARED STV_DEFAULT"
__nv_reservedSMEM_offset_0_alias:
	.zero		0
.nv.shared.reserved.0:
	.zero		64
	.weak		__nv_reservedSMEM_allocation_phase
	.type		__nv_reservedSMEM_allocation_phase,@object
	.size		__nv_reservedSMEM_allocation_phase,(.L_0 - __nv_reservedSMEM_allocation_phase)
__nv_reservedSMEM_allocation_phase:
	.zero		1
.L_0:
	.zero		7
	.weak		__nv_reservedSMEM_devtool_atexit_pc
	.type		__nv_reservedSMEM_devtool_atexit_pc,@object
	.size		__nv_reservedSMEM_devtool_atexit_pc,(__nv_reservedSMEM_allocation_mask - __nv_reservedSMEM_devtool_atexit_pc)
__nv_reservedSMEM_devtool_atexit_pc:
	.zero		8
	.weak		__nv_reservedSMEM_allocation_mask
	.type		__nv_reservedSMEM_allocation_mask,@object
	.size		__nv_reservedSMEM_allocation_mask,(.L_2 - __nv_reservedSMEM_allocation_mask)
__nv_reservedSMEM_allocation_mask:
	.zero		4
.L_2:
	.zero		4
	.weak		__nv_reservedSMEM_tmem_allocation_pipeline_mbarrier
	.type		__nv_reservedSMEM_tmem_allocation_pipeline_mbarrier,@object
	.size		__nv_reservedSMEM_tmem_allocation_pipeline_mbarrier,(__nv_reservedSMEM_tmem_allocation_pipeline_mbarrier_parity - __nv_reservedSMEM_tmem_allocation_pipeline_mbarrier)
__nv_reservedSMEM_tmem_allocation_pipeline_mbarrier:
	.zero		8
	.weak		__nv_reservedSMEM_tmem_allocation_pipeline_mbarrier_parity
	.type		__nv_reservedSMEM_tmem_allocation_pipeline_mbarrier_parity,@object
	.size		__nv_reservedSMEM_tmem_allocation_pipeline_mbarrier_parity,(.L_4 - __nv_reservedSMEM_tmem_allocation_pipeline_mbarrier_parity)
__nv_reservedSMEM_tmem_allocation_pipeline_mbarrier_parity:
	.zero		4
.L_4:


//--------------------- .nv.global                --------------------------
	.section	.nv.global,"aw",@nobits
.nv.global:
	.type		_ZN47_INTERNAL_6adebe9c_9_kernel_cu_8fe4b370_28975494cute1_E,@object
	.size		_ZN47_INTERNAL_6adebe9c_9_kernel_cu_8fe4b370_28975494cute1_E,(_ZN47_INTERNAL_6adebe9c_9_kernel_cu_8fe4b370_28975494cuda3std3__45__cpo6cbeginE - _ZN47_INTERNAL_6adebe9c_9_kernel_cu_8fe4b370_28975494cute1_E)
_ZN47_INTERNAL_6adebe9c_9_kernel_cu_8fe4b370_28975494cute1_E:
	.zero		1
	.type		_ZN47_INTERNAL_6adebe9c_9_kernel_cu_8fe4b370_28975494cuda3std3__45__cpo6cbeginE,@object
	.size		_ZN47_INTERNAL_6adebe9c_9_kernel_cu_8fe4b370_28975494cuda3std3__45__cpo6cbeginE,(_ZN47_INTERNAL_6adebe9c_9_kernel_cu_8fe4b370_28975494cuda3std3__48in_placeE - _ZN47_INTERNAL_6adebe9c_9_kernel_cu_8fe4b370_28975494cuda3std3__45__cpo6cbeginE)
_ZN47_INTERNAL_6adebe9c_9_kernel_cu_8fe4b370_28975494cuda3std3__45__cpo6cbeginE:
	.zero		1
	.type		_ZN47_INTERNAL_6adebe9c_9_kernel_cu_8fe4b370_28975494cuda3std3__48in_placeE,@object
	.size		_ZN47_INTERNAL_6adebe9c_9_kernel_cu_8fe4b370_28975494cuda3std3__48in_placeE,(_ZN47_INTERNAL_6adebe9c_9_kernel_cu_8fe4b370_28975494cuda3std6ranges3__45__cpo9iter_moveE - _ZN47_INTERNAL_6adebe9c_9_kernel_cu_8fe4b370_28975494cuda3std3__48in_placeE)
_ZN47_INTERNAL_6adebe9c_9_kernel_cu_8fe4b370_28975494cuda3std3__48in_placeE:
	.zero		1
	.type		_ZN47_INTERNAL_6adebe9c_9_kernel_cu_8fe4b370_28975494cuda3std6ranges3__45__cpo9iter_moveE,@object
	.size		_ZN47_INTERNAL_6adebe9c_9_kernel_cu_8fe4b370_28975494cuda3std6ranges3__45__cpo9iter_moveE,(_ZN47_INTERNAL_6adebe9c_9_kernel_cu_8fe4b370_28975494cuda3std3__45__cpo5beginE - _ZN47_INTERNAL_6adebe9c_9_kernel_cu_8fe4b370_28975494cuda3std6ranges3__45__cpo9iter_moveE)
_ZN47_INTERNAL_6adebe9c_9_kernel_cu_8fe4b370_28975494cuda3std6ranges3__45__cpo9iter_moveE:
	.zero		1
	.type		_ZN47_INTERNAL_6adebe9c_9_kernel_cu_8fe4b370_28975494cuda3std3__45__cpo5beginE,@object
	.size		_ZN47_INTERNAL_6adebe9c_9_kernel_cu_8fe4b370_28975494cuda3std3__45__cpo5beginE,(_ZN47_INTERNAL_6adebe9c_9_kernel_cu_8fe4b370_28975494cuda3std3__449_GLOBAL__N__6adebe9c_9_kernel_cu_8fe4b370_28975496ignoreE - _ZN47_INTERNAL_6adebe9c_9_kernel_cu_8fe4b370_28975494cuda3std3__45__cpo5beginE)
_ZN47_INTERNAL_6adebe9c_9_kernel_cu_8fe4b370_28975494cuda3std3__45__cpo5beginE:
	.zero		1
	.type		_ZN47_INTERNAL_6adebe9c_9_kernel_cu_8fe4b370_28975494cuda3std3__449_GLOBAL__N__6adebe9c_9_kernel_cu_8fe4b370_28975496ignoreE,@object
	.size		_ZN47_INTERNAL_6adebe9c_9_kernel_cu_8fe4b370_28975494cuda3std3__449_GLOBAL__N__6adebe9c_9_kernel_cu_8fe4b370_28975496ignoreE,(_ZN47_INTERNAL_6adebe9c_9_kernel_cu_8fe4b370_28975494cute7productE - _ZN47_INTERNAL_6adebe9c_9_kernel_cu_8fe4b370_28975494cuda3std3__449_GLOBAL__N__6adebe9c_9_kernel_cu_8fe4b370_28975496ignoreE)
_ZN47_INTERNAL_6adebe9c_9_kernel_cu_8fe4b370_28975494cuda3std3__449_GLOBAL__N__6adebe9c_9_kernel_cu_8fe4b370_28975496ignoreE:
	.zero		1
	.type		_ZN47_INTERNAL_6adebe9c_9_kernel_cu_8fe4b370_28975494cute7productE,@object
	.size		_ZN47_INTERNAL_6adebe9c_9_kernel_cu_8fe4b370_28975494cute7productE,(_ZN47_INTERNAL_6adebe9c_9_kernel_cu_8fe4b370_28975494cuda3std3__45__cpo3endE - _ZN47_INTERNAL_6adebe9c_9_kernel_cu_8fe4b370_28975494cute7productE)
_ZN47_INTERNAL_6adebe9c_9_kernel_cu_8fe4b370_28975494cute7productE:
	.zero		1
	.type		_ZN47_INTERNAL_6adebe9c_9_kernel_cu_8fe4b370_28975494cuda3std3__45__cpo3endE,@object
	.size		_ZN47_INTERNAL_6adebe9c_9_kernel_cu_8fe4b370_28975494cuda3std3__45__cpo3endE,(_ZN47_INTERNAL_6adebe9c_9_kernel_cu_8fe4b370_28975494cuda3std3__419piecewise_constructE - _ZN47_INTERNAL_6adebe9c_9_kernel_cu_8fe4b370_28975494cuda3std3__45__cpo3endE)
_ZN47_INTERNAL_6adebe9c_9_kernel_cu_8fe4b370_28975494cuda3std3__45__cpo3endE:
	.zero		1
	.type		_ZN47_INTERNAL_6adebe9c_9_kernel_cu_8fe4b370_28975494cuda3std3__419piecewise_constructE,@object
	.size		_ZN47_INTERNAL_6adebe9c_9_kernel_cu_8fe4b370_28975494cuda3std3__419piecewise_constructE,(_ZN47_INTERNAL_6adebe9c_9_kernel_cu_8fe4b370_28975494cuda3std3__45__cpo4cendE - _ZN47_INTERNAL_6adebe9c_9_kernel_cu_8fe4b370_28975494cuda3std3__419piecewise_constructE)
_ZN47_INTERNAL_6adebe9c_9_kernel_cu_8fe4b370_28975494cuda3std3__419piecewise_constructE:
	.zero		1
	.type		_ZN47_INTERNAL_6adebe9c_9_kernel_cu_8fe4b370_28975494cuda3std3__45__cpo4cendE,@object
	.size		_ZN47_INTERNAL_6adebe9c_9_kernel_cu_8fe4b370_28975494cuda3std3__45__cpo4cendE,(_ZN47_INTERNAL_6adebe9c_9_kernel_cu_8fe4b370_28975494cuda3std6ranges3__45__cpo4swapE - _ZN47_INTERNAL_6adebe9c_9_kernel_cu_8fe4b370_28975494cuda3std3__45__cpo4cendE)
_ZN47_INTERNAL_6adebe9c_9_kernel_cu_8fe4b370_28975494cuda3std3__45__cpo4cendE:
	.zero		1
	.type		_ZN47_INTERNAL_6adebe9c_9_kernel_cu_8fe4b370_28975494cuda3std6ranges3__45__cpo4swapE,@object
	.size		_ZN47_INTERNAL_6adebe9c_9_kernel_cu_8fe4b370_28975494cuda3std6ranges3__45__cpo4swapE,(.L_12 - _ZN47_INTERNAL_6adebe9c_9_kernel_cu_8fe4b370_28975494cuda3std6ranges3__45__cpo4swapE)
_ZN47_INTERNAL_6adebe9c_9_kernel_cu_8fe4b370_28975494cuda3std6ranges3__45__cpo4swapE:
	.zero		1
.L_12:


//--------------------- .nv.constant0._ZN9deep_gemm24sm100_fp8_gemm_1d1d_implILN4cute4UMMA5MajorE0ELS3_0ELj0ELj7168ELj2048ELj128ELj224ELj128ELj1ELj128ELj128ELj64ELj6ELj128ELj128ELj2ELb0ELj148ELNS_8GemmTypeE0ELb0EN7cutlass10bfloat16_tENS_16EpilogueIdentityEEEvPijjj14CUtensorMap_stS9_S9_S9_S9_ --------------------------
	.section	.nv.constant0._ZN9deep_gemm24sm100_fp8_gemm_1d1d_implILN4cute4UMMA5MajorE0ELS3_0ELj0ELj7168ELj2048ELj128ELj224ELj128ELj1ELj128ELj128ELj64ELj6ELj128ELj128ELj2ELb0ELj148ELNS_8GemmTypeE0ELb0EN7cutlass10bfloat16_tENS_16EpilogueIdentityEEEvPijjj14CUtensorMap_stS9_S9_S9_S9_,"a",@progbits
	.sectionflags	@""
	.align	4
.nv.constant0._ZN9deep_gemm24sm100_fp8_gemm_1d1d_implILN4cute4UMMA5MajorE0ELS3_0ELj0ELj7168ELj2048ELj128ELj224ELj128ELj1ELj128ELj128ELj64ELj6ELj128ELj128ELj2ELb0ELj148ELNS_8GemmTypeE0ELb0EN7cutlass10bfloat16_tENS_16EpilogueIdentityEEEvPijjj14CUtensorMap_stS9_S9_S9_S9_:
	.zero		1600


//--------------------- SYMBOLS --------------------------

	.type		.nv.reservedSmem.offset0,@object
	.size		.nv.reservedSmem.offset0,0x4
	.type		.nv.reservedSmem.cap,@object
	.size		.nv.reservedSmem.cap,0x4
